def matmul_kernel(
    a_ptr,
    b_ptr,
    c_ptr,
    M,
    N,
    K,
    stride_am,
    stride_ak,
    stride_bk,
    stride_bn,
    stride_cm,
    stride_cn,
    BLOCK_M: tl.constexpr,
    BLOCK_N: tl.constexpr,
    BLOCK_K: tl.constexpr,
    GROUP_M: tl.constexpr,
):
    pid = tl.program_id(axis=0)
    num_pid_m = tl.cdiv(M, BLOCK_M)
    num_pid_n = tl.cdiv(N, BLOCK_N)
    num_pid_in_group = GROUP_M * num_pid_n
    group_id = pid // num_pid_in_group
    first_pid_m = group_id * GROUP_M
    group_size_m = min(num_pid_m - first_pid_m, GROUP_M)
    pid_m = first_pid_m + ((pid % num_pid_in_group) % group_size_m)
    pid_n = (pid % num_pid_in_group) // group_size_m

    offs_am = (pid_m * BLOCK_M + tl.arange(0, BLOCK_M)) % M
    offs_bn = (pid_n * BLOCK_N + tl.arange(0, BLOCK_N)) % N
    offs_k = tl.arange(0, BLOCK_K)
    a_ptrs = a_ptr + offs_am[:, None] * stride_am + offs_k[None, :] * stride_ak
    b_ptrs = b_ptr + offs_k[:, None] * stride_bk + offs_bn[None, :] * stride_bn

    acc = tl.zeros((BLOCK_M, BLOCK_N), dtype=tl.float32)
    for kk in range(0, tl.cdiv(K, BLOCK_K)):
        a = tl.load(a_ptrs, mask=offs_k[None, :] < K - kk * BLOCK_K, other=0.0)
        b = tl.load(b_ptrs, mask=offs_k[:, None] < K - kk * BLOCK_K, other=0.0)
        acc = tl.dot(a, b, acc)
        a_ptrs += BLOCK_K * stride_ak
        b_ptrs += BLOCK_K * stride_bk

    c = acc.to(c_ptr.dtype.element_ty)
    offs_cm = pid_m * BLOCK_M + tl.arange(0, BLOCK_M)
    offs_cn = pid_n * BLOCK_N + tl.arange(0, BLOCK_N)
    c_ptrs = c_ptr + offs_cm[:, None] * stride_cm + offs_cn[None, :] * stride_cn
    mask = (offs_cm[:, None] < M) & (offs_cn[None, :] < N)
    tl.store(c_ptrs, c, mask=mask)

# config = {"BLOCK_K": 32, "BLOCK_M": 512, "BLOCK_N": 16, "GROUP_M": 8, "arch": "sm_90", "dtype": "fp8e4m3", "num_ctas": 1, "num_stages": 2, "num_warps": 4}
# arch = sm_90


// ===== COMPILED SASS (sm_90a) =====

	.target	sm_90a

	.elftype	@"ET_EXEC"


//--------------------- .note.nv.tkinfo           --------------------------
	.section	.note.nv.tkinfo,"",@"SHT_NOTE"
	.sectionflags	@"SHF_NOTE_NV_TKINFO"
	.tkinfo
        /*0018*/ 	.word	0x00000002
        /*0030*/ 	.string	""
        /*0030*/ 	.string	"ptxas"
        /*0030*/ 	.string	"Cuda compilation tools, release 13.0, V13.0.88"
        /*0030*/ 	.string	"Build cuda_13.0.r13.0/compiler.36424714_0"
        /*0030*/ 	.string	"-v  -suppress-debug-info  -lineinfo  -arch sm_90a "



//--------------------- .note.nv.cuinfo           --------------------------
	.section	.note.nv.cuinfo,"",@"SHT_NOTE"
	.sectionflags	@"SHF_NOTE_NV_CUINFO"
        /*0018*/ 	.short	0x0002
        /*001a*/ 	.short	0x005a
        /*001c*/ 	.short	0x0082
	.zero		2


//--------------------- .nv.info                  --------------------------
	.section	.nv.info,"",@"SHT_CUDA_INFO"
	.align	4


	//----- nvinfo : EIATTR_REGCOUNT
	.align		4
        /*0000*/ 	.byte	0x04, 0x2f
        /*0002*/ 	.short	(.L_1 - .L_0)
	.align		4
.L_0:
        /*0004*/ 	.word	index@(matmul_kernel)
        /*0008*/ 	.word	0x000000ff


	//----- nvinfo : EIATTR_FRAME_SIZE
	.align		4
.L_1:
        /*000c*/ 	.byte	0x04, 0x11
        /*000e*/ 	.short	(.L_3 - .L_2)
	.align		4
.L_2:
        /*0010*/ 	.word	index@(matmul_kernel)
        /*0014*/ 	.word	0x00000348


	//----- nvinfo : EIATTR_MIN_STACK_SIZE
	.align		4
.L_3:
        /*0018*/ 	.byte	0x04, 0x12
        /*001a*/ 	.short	(.L_5 - .L_4)
	.align		4
.L_4:
        /*001c*/ 	.word	index@(matmul_kernel)
        /*0020*/ 	.word	0x00000348
.L_5:


//--------------------- .nv.compat                --------------------------
	.section	.nv.compat,"",@"SHT_CUDA_COMPAT_INFO"
	.align	4
        /*0000*/ 	.byte	0x02, 0x09, 0x01, 0x00, 0x02, 0x02, 0x04, 0x00, 0x02, 0x05, 0x05, 0x00, 0x03, 0x07, 0x01, 0x01
        /*0010*/ 	.byte	0x02, 0x03, 0x00, 0x00, 0x02, 0x06, 0x01, 0x00, 0x04, 0x0b, 0x08, 0x00, 0x00, 0x00, 0x00, 0x00
        /*0020*/ 	.byte	0x00, 0x00, 0x00, 0x00


//--------------------- .nv.info.matmul_kernel    --------------------------
	.section	.nv.info.matmul_kernel,"",@"SHT_CUDA_INFO"
	.sectionflags	@""
	.align	4


	//----- nvinfo : EIATTR_CUDA_API_VERSION
	.align		4
        /*0000*/ 	.byte	0x04, 0x37
        /*0002*/ 	.short	(.L_7 - .L_6)
.L_6:
        /*0004*/ 	.word	0x00000082


	//----- nvinfo : EIATTR_KPARAM_INFO
	.align		4
.L_7:
        /*0008*/ 	.byte	0x04, 0x17
        /*000a*/ 	.short	(.L_9 - .L_8)
.L_8:
        /*000c*/ 	.word	0x00000000
        /*0010*/ 	.short	0x000d
        /*0012*/ 	.short	0x0048
        /*0014*/ 	.byte	0x00, 0xf4, 0x21, 0x00


	//----- nvinfo : EIATTR_KPARAM_INFO
	.align		4
.L_9:
        /*0018*/ 	.byte	0x04, 0x17
        /*001a*/ 	.short	(.L_11 - .L_10)
.L_10:
        /*001c*/ 	.word	0x00000000
        /*0020*/ 	.short	0x000c
        /*0022*/ 	.short	0x0040
        /*0024*/ 	.byte	0x00, 0xf4, 0x21, 0x00


	//----- nvinfo : EIATTR_KPARAM_INFO
	.align		4
.L_11:
        /*0028*/ 	.byte	0x04, 0x17
        /*002a*/ 	.short	(.L_13 - .L_12)
.L_12:
        /*002c*/ 	.word	0x00000000
        /*0030*/ 	.short	0x000b
        /*0032*/ 	.short	0x0038
        /*0034*/ 	.byte	0x00, 0xf0, 0x11, 0x00


	//----- nvinfo : EIATTR_KPARAM_INFO
	.align		4
.L_13:
        /*0038*/ 	.byte	0x04, 0x17
        /*003a*/ 	.short	(.L_15 - .L_14)
.L_14:
        /*003c*/ 	.word	0x00000000
        /*0040*/ 	.short	0x000a
        /*0042*/ 	.short	0x0034
        /*0044*/ 	.byte	0x00, 0xf0, 0x11, 0x00


	//----- nvinfo : EIATTR_KPARAM_INFO
	.align		4
.L_15:
        /*0048*/ 	.byte	0x04, 0x17
        /*004a*/ 	.short	(.L_17 - .L_16)
.L_16:
        /*004c*/ 	.word	0x00000000
        /*0050*/ 	.short	0x0009
        /*0052*/ 	.short	0x0030
        /*0054*/ 	.byte	0x00, 0xf0, 0x11, 0x00


	//----- nvinfo : EIATTR_KPARAM_INFO
	.align		4
.L_17:
        /*0058*/ 	.byte	0x04, 0x17
        /*005a*/ 	.short	(.L_19 - .L_18)
.L_18:
        /*005c*/ 	.word	0x00000000
        /*0060*/ 	.short	0x0008
        /*0062*/ 	.short	0x002c
        /*0064*/ 	.byte	0x00, 0xf0, 0x11, 0x00


	//----- nvinfo : EIATTR_KPARAM_INFO
	.align		4
.L_19:
        /*0068*/ 	.byte	0x04, 0x17
        /*006a*/ 	.short	(.L_21 - .L_20)
.L_20:
        /*006c*/ 	.word	0x00000000
        /*0070*/ 	.short	0x0007
        /*0072*/ 	.short	0x0028
        /*0074*/ 	.byte	0x00, 0xf0, 0x11, 0x00


	//----- nvinfo : EIATTR_KPARAM_INFO
	.align		4
.L_21:
        /*0078*/ 	.byte	0x04, 0x17
        /*007a*/ 	.short	(.L_23 - .L_22)
.L_22:
        /*007c*/ 	.word	0x00000000
        /*0080*/ 	.short	0x0006
        /*0082*/ 	.short	0x0024
        /*0084*/ 	.byte	0x00, 0xf0, 0x11, 0x00


	//----- nvinfo : EIATTR_KPARAM_INFO
	.align		4
.L_23:
        /*0088*/ 	.byte	0x04, 0x17
        /*008a*/ 	.short	(.L_25 - .L_24)
.L_24:
        /*008c*/ 	.word	0x00000000
        /*0090*/ 	.short	0x0005
        /*0092*/ 	.short	0x0020
        /*0094*/ 	.byte	0x00, 0xf0, 0x11, 0x00


	//----- nvinfo : EIATTR_KPARAM_INFO
	.align		4
.L_25:
        /*0098*/ 	.byte	0x04, 0x17
        /*009a*/ 	.short	(.L_27 - .L_26)
.L_26:
        /*009c*/ 	.word	0x00000000
        /*00a0*/ 	.short	0x0004
        /*00a2*/ 	.short	0x001c
        /*00a4*/ 	.byte	0x00, 0xf0, 0x11, 0x00


	//----- nvinfo : EIATTR_KPARAM_INFO
	.align		4
.L_27:
        /*00a8*/ 	.byte	0x04, 0x17
        /*00aa*/ 	.short	(.L_29 - .L_28)
.L_28:
        /*00ac*/ 	.word	0x00000000
        /*00b0*/ 	.short	0x0003
        /*00b2*/ 	.short	0x0018
        /*00b4*/ 	.byte	0x00, 0xf0, 0x11, 0x00


	//----- nvinfo : EIATTR_KPARAM_INFO
	.align		4
.L_29:
        /*00b8*/ 	.byte	0x04, 0x17
        /*00ba*/ 	.short	(.L_31 - .L_30)
.L_30:
        /*00bc*/ 	.word	0x00000000
        /*00c0*/ 	.short	0x0002
        /*00c2*/ 	.short	0x0010
        /*00c4*/ 	.byte	0x00, 0xf4, 0x21, 0x00


	//----- nvinfo : EIATTR_KPARAM_INFO
	.align		4
.L_31:
        /*00c8*/ 	.byte	0x04, 0x17
        /*00ca*/ 	.short	(.L_33 - .L_32)
.L_32:
        /*00cc*/ 	.word	0x00000000
        /*00d0*/ 	.short	0x0001
        /*00d2*/ 	.short	0x0008
        /*00d4*/ 	.byte	0x00, 0xf4, 0x21, 0x00


	//----- nvinfo : EIATTR_KPARAM_INFO
	.align		4
.L_33:
        /*00d8*/ 	.byte	0x04, 0x17
        /*00da*/ 	.short	(.L_35 - .L_34)
.L_34:
        /*00dc*/ 	.word	0x00000000
        /*00e0*/ 	.short	0x0000
        /*00e2*/ 	.short	0x0000
        /*00e4*/ 	.byte	0x00, 0xf4, 0x21, 0x00


	//----- nvinfo : EIATTR_SPARSE_MMA_MASK
	.align		4
.L_35:
        /*00e8*/ 	.byte	0x03, 0x50
        /*00ea*/ 	.short	0x0000


	//----- nvinfo : EIATTR_MAXREG_COUNT
	.align		4
        /*00ec*/ 	.byte	0x03, 0x1b
        /*00ee*/ 	.short	0x00ff


	//----- nvinfo : EIATTR_NUM_BARRIERS
	.align		4
        /*00f0*/ 	.byte	0x02, 0x4c
        /*00f2*/ 	.byte	0x01
	.zero		1


	//----- nvinfo : EIATTR_ANNOTATIONS
	.align		4
        /*00f4*/ 	.byte	0x04, 0x55
        /*00f6*/ 	.short	(.L_37 - .L_36)


	//   ....[0]....
.L_36:
        /*00f8*/ 	.word	0x00000001
        /*00fc*/ 	.byte	0x40, 0x07, 0x00, 0x00, 0x01, 0x00, 0x00, 0x00, 0x70, 0x07, 0x00, 0x00, 0x01, 0x00, 0x00, 0x00
        /* <DEDUP_REMOVED lines=207> */
        /*0dfc*/ 	.byte	0x60, 0x7a, 0x00, 0x00, 0x01, 0x00, 0x00, 0x00, 0x70, 0x7a, 0x00, 0x00


	//----- nvinfo : EIATTR_MERCURY_ISA_VERSION
	.align		4
.L_37:
        /*0e08*/ 	.byte	0x03, 0x5f
        /*0e0a*/ 	.short	0x0101


	//----- nvinfo : EIATTR_EXIT_INSTR_OFFSETS
	.align		4
        /*0e0c*/ 	.byte	0x04, 0x1c
        /*0e0e*/ 	.short	(.L_39 - .L_38)


	//   ....[0]....
.L_38:
        /*0e10*/ 	.word	0x00009f80


	//   ....[1]....
        /*0e14*/ 	.word	0x00009fa0


	//----- nvinfo : EIATTR_REQNTID
	.align		4
.L_39:
        /*0e18*/ 	.byte	0x04, 0x10
        /*0e1a*/ 	.short	(.L_41 - .L_40)
.L_40:
        /*0e1c*/ 	.word	0x00000080
        /*0e20*/ 	.word	0x00000001
        /*0e24*/ 	.word	0x00000001


	//----- nvinfo : EIATTR_CBANK_PARAM_SIZE
	.align		4
.L_41:
        /*0e28*/ 	.byte	0x03, 0x19
        /*0e2a*/ 	.short	0x0050


	//----- nvinfo : EIATTR_PARAM_CBANK
	.align		4
        /*0e2c*/ 	.byte	0x04, 0x0a
        /*0e2e*/ 	.short	(.L_43 - .L_42)
	.align		4
.L_42:
        /*0e30*/ 	.word	index@(.nv.constant0.matmul_kernel)
        /*0e34*/ 	.short	0x0210
        /*0e36*/ 	.short	0x0050


	//----- nvinfo : EIATTR_SW_WAR
	.align		4
.L_43:
        /*0e38*/ 	.byte	0x04, 0x36
        /*0e3a*/ 	.short	(.L_45 - .L_44)
.L_44:
        /*0e3c*/ 	.word	0x00000008
.L_45:


//--------------------- .nv.callgraph             --------------------------
	.section	.nv.callgraph,"",@"SHT_CUDA_CALLGRAPH"
	.align	4
	.sectionentsize	8
	.align		4
        /*0000*/ 	.word	0x00000000
	.align		4
        /*0004*/ 	.word	0xffffffff
	.align		4
        /*0008*/ 	.word	0x00000000
	.align		4
        /*000c*/ 	.word	0xfffffffe
	.align		4
        /*0010*/ 	.word	0x00000000
	.align		4
        /*0014*/ 	.word	0xfffffffd
	.align		4
        /*0018*/ 	.word	0x00000000
	.align		4
        /*001c*/ 	.word	0xfffffffc


//--------------------- .text.matmul_kernel       --------------------------
	.section	.text.matmul_kernel,"ax",@progbits
	.align	128
        .global         matmul_kernel
        .type           matmul_kernel,@function
        .size           matmul_kernel,(.L_x_3 - matmul_kernel)
        .other          matmul_kernel,@"STO_CUDA_ENTRY STV_DEFAULT"
matmul_kernel:
.text.matmul_kernel:
[----:B------:R-:W0:Y:S08]  /*0000*/  LDC R1, c[0x0][0x28] ;  /* 0x00000a00ff017b82 */ /* 0x000e300000000800 */
[----:B------:R-:W1:Y:S01]  /*0010*/  LDC.64 R2, c[0x0][0x228] ;  /* 0x00008a00ff027b82 */ /* 0x000e620000000a00 */
[----:B------:R-:W2:Y:S01]  /*0020*/  S2R R7, SR_CTAID.X ;  /* 0x0000000000077919 */ /* 0x000ea20000002500 */
[----:B0-----:R-:W-:Y:S01]  /*0030*/  VIADD R1, R1, 0xfffffcb8 ;  /* 0xfffffcb801017836 */ /* 0x001fe20000000000 */
[----:B------:R-:W-:Y:S01]  /*0040*/  UMOV UR4, 0x400 ;  /* 0x0000040000047882 */ /* 0x000fe20000000000 */
[----:B------:R-:W-:Y:S01]  /*0050*/  ULDC.64 UR14, c[0x0][0x208] ;  /* 0x00008200000e7ab9 */ /* 0x000fe20000000a00 */
[----:B------:R-:W0:Y:S01]  /*0060*/  S2R R17, SR_TID.X ;  /* 0x0000000000117919 */ /* 0x000e220000002100 */
[----:B------:R-:W-:-:S02]  /*0070*/  CS2R R80, SRZ ;  /* 0x0000000000507805 */ /* 0x000fc4000001ff00 */
[----:B------:R-:W-:Y:S01]  /*0080*/  CS2R R82, SRZ ;  /* 0x0000000000527805 */ /* 0x000fe2000001ff00 */
[----:B------:R-:W3:Y:S01]  /*0090*/  S2UR UR12, SR_CgaCtaId ;  /* 0x00000000000c79c3 */ /* 0x000ee20000008800 */
[----:B------:R-:W-:Y:S02]  /*00a0*/  CS2R R84, SRZ ;  /* 0x0000000000547805 */ /* 0x000fe4000001ff00 */
[----:B------:R-:W-:Y:S02]  /*00b0*/  CS2R R86, SRZ ;  /* 0x0000000000567805 */ /* 0x000fe4000001ff00 */
[----:B------:R-:W-:Y:S02]  /*00c0*/  CS2R R72, SRZ ;  /* 0x0000000000487805 */ /* 0x000fe4000001ff00 */
[----:B------:R-:W-:Y:S02]  /*00d0*/  CS2R R74, SRZ ;  /* 0x00000000004a7805 */ /* 0x000fe4000001ff00 */
[----:B------:R-:W-:-:S02]  /*00e0*/  CS2R R76, SRZ ;  /* 0x00000000004c7805 */ /* 0x000fc4000001ff00 */
[----:B------:R-:W-:Y:S02]  /*00f0*/  CS2R R78, SRZ ;  /* 0x00000000004e7805 */ /* 0x000fe4000001ff00 */
        /* <DEDUP_REMOVED lines=8> */
[----:B------:R-:W-:Y:S01]  /*0180*/  CS2R R48, SRZ ;  /* 0x0000000000307805 */ /* 0x000fe2000001ff00 */
[----:B-1----:R-:W-:Y:S01]  /*0190*/  VIADD R0, R3, 0xf ;  /* 0x0000000f03007836 */ /* 0x002fe20000000000 */
[----:B------:R-:W-:Y:S02]  /*01a0*/  CS2R R50, SRZ ;  /* 0x0000000000327805 */ /* 0x000fe4000001ff00 */
[----:B------:R-:W-:-:S02]  /*01b0*/  CS2R R52, SRZ ;  /* 0x0000000000347805 */ /* 0x000fc4000001ff00 */
[----:B------:R-:W-:Y:S02]  /*01c0*/  CS2R R54, SRZ ;  /* 0x0000000000367805 */ /* 0x000fe4000001ff00 */
[----:B------:R-:W-:Y:S02]  /*01d0*/  CS2R R40, SRZ ;  /* 0x0000000000287805 */ /* 0x000fe4000001ff00 */
[----:B------:R-:W-:Y:S02]  /*01e0*/  SHF.R.S32.HI R5, RZ, 0x1f, R0 ;  /* 0x0000001fff057819 */ /* 0x000fe40000011400 */
[----:B------:R-:W-:Y:S02]  /*01f0*/  CS2R R42, SRZ ;  /* 0x00000000002a7805 */ /* 0x000fe4000001ff00 */
[----:B------:R-:W-:Y:S01]  /*0200*/  CS2R R44, SRZ ;  /* 0x00000000002c7805 */ /* 0x000fe2000001ff00 */
[----:B---3--:R-:W-:Y:S01]  /*0210*/  ULEA UR12, UR12, UR4, 0x18 ;  /* 0x000000040c0c7291 */ /* 0x008fe2000f8ec03f */
[----:B------:R-:W-:-:S02]  /*0220*/  LEA.HI R5, R5, R0, RZ, 0x4 ;  /* 0x0000000005057211 */ /* 0x000fc400078f20ff */
[----:B------:R-:W-:Y:S02]  /*0230*/  CS2R R46, SRZ ;  /* 0x00000000002e7805 */ /* 0x000fe4000001ff00 */
[----:B--2---:R-:W-:Y:S02]  /*0240*/  IABS R10, R7 ;  /* 0x00000007000a7213 */ /* 0x004fe40000000000 */
[----:B------:R-:W-:Y:S02]  /*0250*/  CS2R R32, SRZ ;  /* 0x0000000000207805 */ /* 0x000fe4000001ff00 */
[----:B------:R-:W-:Y:S02]  /*0260*/  SHF.R.S32.HI R5, RZ, 0x4, R5 ;  /* 0x00000004ff057819 */ /* 0x000fe40000011405 */
[----:B------:R-:W-:Y:S02]  /*0270*/  CS2R R34, SRZ ;  /* 0x0000000000227805 */ /* 0x000fe4000001ff00 */
[----:B------:R-:W-:-:S02]  /*0280*/  CS2R R36, SRZ ;  /* 0x0000000000247805 */ /* 0x000fc4000001ff00 */
[----:B------:R-:W-:Y:S02]  /*0290*/  CS2R R38, SRZ ;  /* 0x0000000000267805 */ /* 0x000fe4000001ff00 */
[----:B------:R-:W-:Y:S01]  /*02a0*/  CS2R R24, SRZ ;  /* 0x0000000000187805 */ /* 0x000fe2000001ff00 */
[----:B------:R-:W-:Y:S01]  /*02b0*/  IMAD.SHL.U32 R6, R5, 0x8, RZ ;  /* 0x0000000805067824 */ /* 0x000fe200078e00ff */
[----:B------:R-:W-:Y:S02]  /*02c0*/  CS2R R26, SRZ ;  /* 0x00000000001a7805 */ /* 0x000fe4000001ff00 */
[----:B------:R-:W-:Y:S02]  /*02d0*/  CS2R R28, SRZ ;  /* 0x00000000001c7805 */ /* 0x000fe4000001ff00 */
[----:B------:R-:W-:Y:S02]  /*02e0*/  CS2R R30, SRZ ;  /* 0x00000000001e7805 */ /* 0x000fe4000001ff00 */
[----:B------:R-:W-:-:S02]  /*02f0*/  IABS R9, R6 ;  /* 0x0000000600097213 */ /* 0x000fc40000000000 */
[----:B------:R-:W-:Y:S02]  /*0300*/  IABS R12, R6 ;  /* 0x00000006000c7213 */ /* 0x000fe40000000000 */
[----:B------:R-:W1:Y:S08]  /*0310*/  I2F.RP R0, R9 ;  /* 0x0000000900007306 */ /* 0x000e700000209400 */
[----:B-1----:R-:W1:Y:S02]  /*0320*/  MUFU.RCP R0, R0 ;  /* 0x0000000000007308 */ /* 0x002e640000001000 */
[----:B-1----:R-:W-:-:S02]  /*0330*/  VIADD R4, R0, 0xffffffe ;  /* 0x0ffffffe00047836 */ /* 0x002fc40000000000 */
[----:B------:R-:W-:-:S04]  /*0340*/  IMAD.MOV R0, RZ, RZ, -R12 ;  /* 0x000000ffff007224 */ /* 0x000fc800078e0a0c */
[----:B------:R1:W2:Y:S02]  /*0350*/  F2I.FTZ.U32.TRUNC.NTZ R5, R4 ;  /* 0x0000000400057305 */ /* 0x0002a4000021f000 */
[----:B-1----:R-:W-:Y:S02]  /*0360*/  IMAD.MOV.U32 R4, RZ, RZ, RZ ;  /* 0x000000ffff047224 */ /* 0x002fe400078e00ff */
[----:B--2---:R-:W-:-:S04]  /*0370*/  IMAD.MOV R8, RZ, RZ, -R5 ;  /* 0x000000ffff087224 */ /* 0x004fc800078e0a05 */
[----:B------:R-:W-:Y:S02]  /*0380*/  IMAD R11, R8, R9, RZ ;  /* 0x00000009080b7224 */ /* 0x000fe400078e02ff */
[----:B------:R-:W-:Y:S02]  /*0390*/  IMAD.MOV.U32 R8, RZ, RZ, R10 ;  /* 0x000000ffff087224 */ /* 0x000fe400078e000a */
[----:B------:R-:W-:-:S06]  /*03a0*/  IMAD.HI.U32 R5, R5, R11, R4 ;  /* 0x0000000b05057227 */ /* 0x000fcc00078e0004 */
[----:B------:R-:W-:-:S04]  /*03b0*/  IMAD.HI.U32 R5, R5, R8, RZ ;  /* 0x0000000805057227 */ /* 0x000fc800078e00ff */
[----:B------:R-:W-:-:S05]  /*03c0*/  IMAD R0, R5, R0, R8 ;  /* 0x0000000005007224 */ /* 0x000fca00078e0208 */
[----:B------:R-:W-:-:S13]  /*03d0*/  ISETP.GT.U32.AND P1, PT, R9, R0, PT ;  /* 0x000000000900720c */ /* 0x000fda0003f24070 */
[----:B------:R-:W-:Y:S02]  /*03e0*/  @!P1 IMAD.IADD R0, R0, 0x1, -R9 ;  /* 0x0000000100009824 */ /* 0x000fe400078e0a09 */
[----:B------:R-:W-:Y:S01]  /*03f0*/  @!P1 VIADD R5, R5, 0x1 ;  /* 0x0000000105059836 */ /* 0x000fe20000000000 */
[----:B------:R-:W-:Y:S02]  /*0400*/  ISETP.NE.AND P1, PT, R6, RZ, PT ;  /* 0x000000ff0600720c */ /* 0x000fe40003f25270 */
[----:B------:R-:W-:Y:S02]  /*0410*/  ISETP.GE.U32.AND P0, PT, R0, R9, PT ;  /* 0x000000090000720c */ /* 0x000fe40003f06070 */
[----:B------:R-:W-:-:S04]  /*0420*/  LOP3.LUT R0, R7, R6, RZ, 0x3c, !PT ;  /* 0x0000000607007212 */ /* 0x000fc800078e3cff */
[----:B------:R-:W-:Y:S01]  /*0430*/  ISETP.GE.AND P2, PT, R0, RZ, PT ;  /* 0x000000ff0000720c */ /* 0x000fe20003f46270 */
[----:B------:R-:W-:-:S06]  /*0440*/  VIADD R0, R2, 0x1ff ;  /* 0x000001ff02007836 */ /* 0x000fcc0000000000 */
[----:B------:R-:W-:-:S04]  /*0450*/  @P0 VIADD R5, R5, 0x1 ;  /* 0x0000000105050836 */ /* 0x000fc80000000000 */
[----:B------:R-:W-:Y:S01]  /*0460*/  IMAD.MOV.U32 R4, RZ, RZ, R5 ;  /* 0x000000ffff047224 */ /* 0x000fe200078e0005 */
[----:B------:R-:W-:-:S03]  /*0470*/  SHF.R.S32.HI R5, RZ, 0x1f, R0 ;  /* 0x0000001fff057819 */ /* 0x000fc60000011400 */
[----:B------:R-:W-:Y:S01]  /*0480*/  @!P2 IMAD.MOV R4, RZ, RZ, -R4 ;  /* 0x000000ffff04a224 */ /* 0x000fe200078e0a04 */
[----:B------:R-:W-:Y:S02]  /*0490*/  @!P1 LOP3.LUT R4, RZ, R6, RZ, 0x33, !PT ;  /* 0x00000006ff049212 */ /* 0x000fe400078e33ff */
[----:B------:R-:W-:-:S03]  /*04a0*/  LEA.HI R5, R5, R0, RZ, 0x9 ;  /* 0x0000000005057211 */ /* 0x000fc600078f48ff */
[----:B------:R-:W-:Y:S02]  /*04b0*/  IMAD.SHL.U32 R8, R4, 0x8, RZ ;  /* 0x0000000804087824 */ /* 0x000fe400078e00ff */
[----:B------:R-:W-:-:S03]  /*04c0*/  IMAD.MOV R4, RZ, RZ, -R4 ;  /* 0x000000ffff047224 */ /* 0x000fc600078e0a04 */
[----:B------:R-:W-:Y:S01]  /*04d0*/  LEA.HI.SX32 R5, R5, -R8, 0x17 ;  /* 0x8000000805057211 */ /* 0x000fe200078fbaff */
[----:B------:R-:W-:-:S03]  /*04e0*/  IMAD R6, R6, R4, R7 ;  /* 0x0000000406067224 */ /* 0x000fc600078e0207 */
[----:B------:R-:W-:Y:S02]  /*04f0*/  VIMNMX R13, R5, 0x8, PT ;  /* 0x00000008050d7848 */ /* 0x000fe40003fe0100 */
[----:B------:R-:W-:Y:S02]  /*0500*/  IABS R11, R6 ;  /* 0x00000006000b7213 */ /* 0x000fe40000000000 */
[----:B------:R-:W-:-:S04]  /*0510*/  IABS R9, R13 ;  /* 0x0000000d00097213 */ /* 0x000fc80000000000 */
[----:B------:R-:W1:Y:S08]  /*0520*/  I2F.RP R0, R9 ;  /* 0x0000000900007306 */ /* 0x000e700000209400 */
[----:B-1----:R-:W1:Y:S02]  /*0530*/  MUFU.RCP R0, R0 ;  /* 0x0000000000007308 */ /* 0x002e640000001000 */
[----:B-1----:R-:W-:-:S06]  /*0540*/  VIADD R5, R0, 0xffffffe ;  /* 0x0ffffffe00057836 */ /* 0x002fcc0000000000 */
[----:B------:R-:W1:Y:S02]  /*0550*/  F2I.FTZ.U32.TRUNC.NTZ R5, R5 ;  /* 0x0000000500057305 */ /* 0x000e64000021f000 */
[----:B-1----:R-:W-:-:S04]  /*0560*/  IMAD.MOV R10, RZ, RZ, -R5 ;  /* 0x000000ffff0a7224 */ /* 0x002fc800078e0a05 */
[----:B------:R-:W-:Y:S01]  /*0570*/  IMAD.MOV.U32 R4, RZ, RZ, R10 ;  /* 0x000000ffff047224 */ /* 0x000fe200078e000a */
[----:B------:R-:W-:-:S03]  /*0580*/  IABS R10, R13 ;  /* 0x0000000d000a7213 */ /* 0x000fc60000000000 */
[----:B------:R-:W-:Y:S02]  /*0590*/  IMAD R7, R4, R9, RZ ;  /* 0x0000000904077224 */ /* 0x000fe400078e02ff */
[----:B------:R-:W-:Y:S02]  /*05a0*/  IMAD.MOV.U32 R4, RZ, RZ, RZ ;  /* 0x000000ffff047224 */ /* 0x000fe400078e00ff */
[----:B------:R-:W-:Y:S02]  /*05b0*/  IMAD.MOV R0, RZ, RZ, -R10 ;  /* 0x000000ffff007224 */ /* 0x000fe400078e0a0a */
[----:B------:R-:W-:Y:S01]  /*05c0*/  IMAD.HI.U32 R4, R5, R7, R4 ;  /* 0x0000000705047227 */ /* 0x000fe200078e0004 */
[----:B0-----:R-:W-:-:S05]  /*05d0*/  LOP3.LUT R5, R17, 0x7f, RZ, 0xc0, !PT ;  /* 0x0000007f11057812 */ /* 0x001fca00078ec0ff */
[----:B------:R-:W-:-:S04]  /*05e0*/  IMAD.HI.U32 R4, R4, R11, RZ ;  /* 0x0000000b04047227 */ /* 0x000fc800078e00ff */
[----:B------:R-:W-:Y:S02]  /*05f0*/  IMAD R0, R4, R0, R11 ;  /* 0x0000000004007224 */ /* 0x000fe400078e020b */
[----:B------:R-:W0:Y:S03]  /*0600*/  LDC R11, c[0x0][0x230] ;  /* 0x00008c00ff0b7b82 */ /* 0x000e260000000800 */
[----:B------:R-:W-:-:S13]  /*0610*/  ISETP.GT.U32.AND P1, PT, R9, R0, PT ;  /* 0x000000000900720c */ /* 0x000fda0003f24070 */
[----:B------:R-:W-:Y:S02]  /*0620*/  @!P1 IMAD.IADD R0, R0, 0x1, -R9 ;  /* 0x0000000100009824 */ /* 0x000fe400078e0a09 */
[----:B------:R-:W-:Y:S01]  /*0630*/  @!P1 VIADD R4, R4, 0x1 ;  /* 0x0000000104049836 */ /* 0x000fe20000000000 */
[----:B------:R-:W-:Y:S02]  /*0640*/  ISETP.NE.AND P1, PT, R13, RZ, PT ;  /* 0x000000ff0d00720c */ /* 0x000fe40003f25270 */
[----:B------:R-:W-:Y:S02]  /*0650*/  ISETP.GE.U32.AND P0, PT, R0, R9, PT ;  /* 0x000000090000720c */ /* 0x000fe40003f06070 */
[----:B------:R-:W-:Y:S01]  /*0660*/  LOP3.LUT R0, R6, R13, RZ, 0x3c, !PT ;  /* 0x0000000d06007212 */ /* 0x000fe200078e3cff */
[----:B0-----:R-:W-:-:S03]  /*0670*/  VIADD R11, R11, 0x1f ;  /* 0x0000001f0b0b7836 */ /* 0x001fc60000000000 */
[----:B------:R-:W-:-:S07]  /*0680*/  ISETP.GE.AND P2, PT, R0, RZ, PT ;  /* 0x000000ff0000720c */ /* 0x000fce0003f46270 */
[----:B------:R-:W-:Y:S01]  /*0690*/  @P0 VIADD R4, R4, 0x1 ;  /* 0x0000000104040836 */ /* 0x000fe20000000000 */
[----:B------:R-:W-:-:S05]  /*06a0*/  ISETP.GE.AND P0, PT, R11, 0x20, PT ;  /* 0x000000200b00780c */ /* 0x000fca0003f06270 */
[----:B------:R-:W-:Y:S01]  /*06b0*/  @!P2 IMAD.MOV R4, RZ, RZ, -R4 ;  /* 0x000000ffff04a224 */ /* 0x000fe200078e0a04 */
[----:B------:R-:W-:-:S05]  /*06c0*/  @!P1 LOP3.LUT R4, RZ, R13, RZ, 0x33, !PT ;  /* 0x0000000dff049212 */ /* 0x000fca00078e33ff */
[----:B------:R-:W-:Y:S02]  /*06d0*/  IMAD.MOV R0, RZ, RZ, -R4 ;  /* 0x000000ffff007224 */ /* 0x000fe400078e0a04 */
[----:B------:R-:W-:Y:S02]  /*06e0*/  IMAD.SHL.U32 R14, R4, 0x10, RZ ;  /* 0x00000010040e7824 */ /* 0x000fe400078e00ff */
[----:B------:R-:W-:-:S04]  /*06f0*/  IMAD R0, R13, R0, R6 ;  /* 0x000000000d007224 */ /* 0x000fc800078e0206 */
[----:B------:R-:W-:-:S04]  /*0700*/  IMAD.IADD R0, R8, 0x1, R0 ;  /* 0x0000000108007824 */ /* 0x000fc800078e0200 */
[----:B------:R-:W-:Y:S01]  /*0710*/  IMAD R88, R0, 0x200, R5 ;  /* 0x0000020000587824 */ /* 0x000fe200078e0205 */
[----:B------:R-:W-:-:S03]  /*0720*/  LOP3.LUT R0, R17, 0x60, RZ, 0xc0, !PT ;  /* 0x0000006011007812 */ /* 0x000fc600078ec0ff */
[C---:B------:R-:W-:Y:S01]  /*0730*/  VIADD R89, R88.reuse, 0x80 ;  /* 0x0000008058597836 */ /* 0x040fe20000000000 */
[----:B------:R0:W-:Y:S01]  /*0740*/  STL [R1+0x14], R88 ;  /* 0x0000145801007387 */ /* 0x0001e20000100800 */
[C---:B------:R-:W-:Y:S02]  /*0750*/  VIADD R90, R88.reuse, 0x100 ;  /* 0x00000100585a7836 */ /* 0x040fe40000000000 */
[----:B------:R-:W-:Y:S01]  /*0760*/  VIADD R91, R88, 0x180 ;  /* 0x00000180585b7836 */ /* 0x000fe20000000000 */
[----:B------:R0:W-:Y:S04]  /*0770*/  STL [R1+0x18], R14 ;  /* 0x0000180e01007387 */ /* 0x0001e80000100800 */
[----:B------:R0:W-:Y:S04]  /*0780*/  STL [R1+0x1c], R89 ;  /* 0x00001c5901007387 */ /* 0x0001e80000100800 */
[----:B------:R0:W-:Y:S04]  /*0790*/  STL [R1+0x20], R90 ;  /* 0x0000205a01007387 */ /* 0x0001e80000100800 */
[----:B------:R0:W-:Y:S01]  /*07a0*/  STL [R1+0x24], R91 ;  /* 0x0000245b01007387 */ /* 0x0001e20000100800 */
[----:B------:R-:W-:Y:S05]  /*07b0*/  @!P0 BRA `(.L_x_0) ;  /* 0x0000007000788947 */ /* 0x000fea0003800000 */
[----:B------:R-:W-:Y:S01]  /*07c0*/  IABS R18, R3 ;  /* 0x0000000300127213 */ /* 0x000fe20000000000 */
[----:B------:R-:W-:Y:S01]  /*07d0*/  ULDC UR5, c[0x0][0x234] ;  /* 0x00008d0000057ab9 */ /* 0x000fe20000000800 */
[----:B------:R-:W-:Y:S01]  /*07e0*/  IABS R20, R2 ;  /* 0x0000000200147213 */ /* 0x000fe20000000000 */
[----:B------:R-:W-:Y:S01]  /*07f0*/  ULDC UR4, c[0x0][0x23c] ;  /* 0x00008f0000047ab9 */ /* 0x000fe20000000800 */
[----:B------:R-:W1:Y:S01]  /*0800*/  I2F.RP R8, R18 ;  /* 0x0000001200087306 */ /* 0x000e620000209400 */
[----:B------:R-:W-:Y:S01]  /*0810*/  LEA.HI R22, R0, R14, RZ, 0x1b ;  /* 0x0000000e00167211 */ /* 0x000fe200078fd8ff */
[----:B------:R-:W-:Y:S01]  /*0820*/  USHF.R.U32.HI UR8, URZ, 0x4, UR12 ;  /* 0x000000043f087899 */ /* 0x000fe2000801160c */
[----:B------:R-:W-:Y:S01]  /*0830*/  IABS R25, R88 ;  /* 0x0000005800197213 */ /* 0x000fe20000000000 */
[----:B------:R-:W-:Y:S01]  /*0840*/  ULDC.64 UR6, c[0x0][0x218] ;  /* 0x0000860000067ab9 */ /* 0x000fe20000000a00 */
[----:B------:R-:W-:Y:S01]  /*0850*/  IABS R23, R22 ;  /* 0x0000001600177213 */ /* 0x000fe20000000000 */
[----:B------:R-:W-:Y:S01]  /*0860*/  VIADD R9, R22, 0x8 ;  /* 0x0000000816097836 */ /* 0x000fe20000000000 */
[----:B------:R-:W-:Y:S01]  /*0870*/  USGXT.U32 UR8, UR8, 0xe ;  /* 0x0000000e0808789a */ /* 0x000fe20008000000 */
[----:B------:R-:W2:Y:S01]  /*0880*/  I2F.RP R10, R20 ;  /* 0x00000014000a7306 */ /* 0x000ea20000209400 */
[----:B------:R-:W-:Y:S01]  /*0890*/  ULDC UR9, c[0x0][0x240] ;  /* 0x0000900000097ab9 */ /* 0x000fe20000000800 */
[----:B------:R-:W-:Y:S01]  /*08a0*/  ULDC UR11, c[0x0][0x230] ;  /* 0x00008c00000b7ab9 */ /* 0x000fe20000000800 */
[----:B------:R-:W-:-:S02]  /*08b0*/  IABS R15, R9 ;  /* 0x00000009000f7213 */ /* 0x000fc40000000000 */
[----:B------:R-:W-:Y:S02]  /*08c0*/  CS2R R80, SRZ ;  /* 0x0000000000507805 */ /* 0x000fe4000001ff00 */
[----:B------:R-:W-:Y:S02]  /*08d0*/  CS2R R82, SRZ ;  /* 0x0000000000527805 */ /* 0x000fe4000001ff00 */
[----:B------:R-:W-:Y:S02]  /*08e0*/  CS2R R84, SRZ ;  /* 0x0000000000547805 */ /* 0x000fe4000001ff00 */
[----:B------:R-:W-:Y:S01]  /*08f0*/  CS2R R86, SRZ ;  /* 0x0000000000567805 */ /* 0x000fe2000001ff00 */
[----:B-1----:R-:W1:Y:S01]  /*0900*/  MUFU.RCP R8, R8 ;  /* 0x0000000800087308 */ /* 0x002e620000001000 */
[----:B------:R-:W-:Y:S02]  /*0910*/  CS2R R72, SRZ ;  /* 0x0000000000487805 */ /* 0x000fe4000001ff00 */
[----:B------:R-:W-:-:S02]  /*0920*/  CS2R R74, SRZ ;  /* 0x00000000004a7805 */ /* 0x000fc4000001ff00 */
[----:B------:R-:W-:Y:S02]  /*0930*/  CS2R R76, SRZ ;  /* 0x00000000004c7805 */ /* 0x000fe4000001ff00 */
[----:B------:R-:W-:Y:S02]  /*0940*/  CS2R R78, SRZ ;  /* 0x00000000004e7805 */ /* 0x000fe4000001ff00 */
[----:B------:R-:W-:Y:S02]  /*0950*/  CS2R R64, SRZ ;  /* 0x0000000000407805 */ /* 0x000fe4000001ff00 */
[----:B------:R-:W-:Y:S02]  /*0960*/  CS2R R66, SRZ ;  /* 0x0000000000427805 */ /* 0x000fe4000001ff00 */
[----:B------:R-:W-:Y:S01]  /*0970*/  CS2R R68, SRZ ;  /* 0x0000000000447805 */ /* 0x000fe2000001ff00 */
[----:B--2---:R-:W2:Y:S01]  /*0980*/  MUFU.RCP R10, R10 ;  /* 0x0000000a000a7308 */ /* 0x004ea20000001000 */
[----:B------:R-:W-:Y:S01]  /*0990*/  CS2R R70, SRZ ;  /* 0x0000000000467805 */ /* 0x000fe2000001ff00 */
[----:B------:R-:W-:Y:S01]  /*09a0*/  ULDC UR13, c[0x0][0x238] ;  /* 0x00008e00000d7ab9 */ /* 0x000fe20000000800 */
[----:B------:R-:W-:Y:S01]  /*09b0*/  ULDC.64 UR40, c[0x0][0x210] ;  /* 0x0000840000287ab9 */ /* 0x000fe20000000a00 */
[----:B-1----:R-:W-:-:S02]  /*09c0*/  VIADD R4, R8, 0xffffffe ;  /* 0x0ffffffe08047836 */ /* 0x002fc40000000000 */
[----:B------:R-:W-:Y:S02]  /*09d0*/  VIADD R8, R22, 0xc ;  /* 0x0000000c16087836 */ /* 0x000fe40000000000 */
[----:B------:R1:W3:Y:S03]  /*09e0*/  F2I.FTZ.U32.TRUNC.NTZ R5, R4 ;  /* 0x0000000400057305 */ /* 0x0002e6000021f000 */
[----:B------:R-:W-:Y:S01]  /*09f0*/  IABS R0, R8 ;  /* 0x0000000800007213 */ /* 0x000fe20000000000 */
[----:B--2---:R-:W-:Y:S02]  /*0a00*/  VIADD R6, R10, 0xffffffe ;  /* 0x0ffffffe0a067836 */ /* 0x004fe40000000000 */
[----:B------:R-:W-:Y:S02]  /*0a10*/  VIADD R10, R22, 0x4 ;  /* 0x00000004160a7836 */ /* 0x000fe40000000000 */
[----:B------:R2:W4:Y:S01]  /*0a20*/  F2I.FTZ.U32.TRUNC.NTZ R7, R6 ;  /* 0x0000000600077305 */ /* 0x000522000021f000 */
[----:B-1----:R-:W-:-:S02]  /*0a30*/  IMAD.MOV.U32 R4, RZ, RZ, RZ ;  /* 0x000000ffff047224 */ /* 0x002fc400078e00ff */
[----:B------:R-:W-:Y:S01]  /*0a40*/  IABS R19, R10 ;  /* 0x0000000a00137213 */ /* 0x000fe20000000000 */
[----:B---3--:R-:W-:Y:S02]  /*0a50*/  IMAD.MOV R13, RZ, RZ, -R5 ;  /* 0x000000ffff0d7224 */ /* 0x008fe400078e0a05 */
[----:B--2---:R-:W-:Y:S02]  /*0a60*/  IMAD.MOV.U32 R6, RZ, RZ, RZ ;  /* 0x000000ffff067224 */ /* 0x004fe400078e00ff */
[----:B------:R-:W-:-:S04]  /*0a70*/  IMAD R13, R13, R18, RZ ;  /* 0x000000120d0d7224 */ /* 0x000fc800078e02ff */
[----:B------:R-:W-:-:S04]  /*0a80*/  IMAD.HI.U32 R4, R5, R13, R4 ;  /* 0x0000000d05047227 */ /* 0x000fc800078e0004 */
[----:B------:R-:W-:Y:S02]  /*0a90*/  IMAD.MOV.U32 R13, RZ, RZ, R0 ;  /* 0x000000ffff0d7224 */ /* 0x000fe400078e0000 */
[----:B----4-:R-:W-:Y:S02]  /*0aa0*/  IMAD.MOV R21, RZ, RZ, -R7 ;  /* 0x000000ffff157224 */ /* 0x010fe400078e0a07 */
[----:B------:R-:W-:-:S04]  /*0ab0*/  IMAD.HI.U32 R5, R4, R15, RZ ;  /* 0x0000000f04057227 */ /* 0x000fc800078e00ff */
[----:B------:R-:W-:-:S04]  /*0ac0*/  IMAD.HI.U32 R0, R4, R13, RZ ;  /* 0x0000000d04007227 */ /* 0x000fc800078e00ff */
[----:B------:R-:W-:Y:S02]  /*0ad0*/  IMAD R21, R21, R20, RZ ;  /* 0x0000001415157224 */ /* 0x000fe400078e02ff */
[----:B------:R-:W-:-:S04]  /*0ae0*/  IMAD.HI.U32 R12, R4, R19, RZ ;  /* 0x00000013040c7227 */ /* 0x000fc800078e00ff */
[----:B------:R-:W-:Y:S02]  /*0af0*/  IMAD.MOV R16, RZ, RZ, -R5 ;  /* 0x000000ffff107224 */ /* 0x000fe400078e0a05 */
[----:B0-----:R-:W-:Y:S02]  /*0b00*/  IMAD.MOV R14, RZ, RZ, -R0 ;  /* 0x000000ffff0e7224 */ /* 0x001fe400078e0a00 */
[----:B------:R-:W-:Y:S01]  /*0b10*/  IMAD.HI.U32 R0, R7, R21, R6 ;  /* 0x0000001507007227 */ /* 0x000fe200078e0006 */
[----:B------:R-:W-:-:S03]  /*0b20*/  IABS R21, R90 ;  /* 0x0000005a00157213 */ /* 0x000fc60000000000 */
[----:B------:R-:W-:Y:S02]  /*0b30*/  IMAD.MOV R12, RZ, RZ, -R12 ;  /* 0x000000ffff0c7224 */ /* 0x000fe400078e0a0c */
[C---:B------:R-:W-:Y:S02]  /*0b40*/  IMAD R6, R18.reuse, R16, R15 ;  /* 0x0000001012067224 */ /* 0x040fe400078e020f */
[----:B------:R-:W-:Y:S01]  /*0b50*/  IMAD.MOV.U32 R15, RZ, RZ, R23 ;  /* 0x000000ffff0f7224 */ /* 0x000fe200078e0017 */
[----:B------:R-:W-:Y:S01]  /*0b60*/  IABS R23, R89 ;  /* 0x0000005900177213 */ /* 0x000fe20000000000 */
[----:B------:R-:W-:Y:S01]  /*0b70*/  IMAD R7, R18, R12, R19 ;  /* 0x0000000c12077224 */ /* 0x000fe200078e0213 */
[----:B------:R-:W-:Y:S01]  /*0b80*/  IABS R19, R91 ;  /* 0x0000005b00137213 */ /* 0x000fe20000000000 */
[----:B------:R-:W-:Y:S01]  /*0b90*/  IMAD.HI.U32 R4, R4, R15, RZ ;  /* 0x0000000f04047227 */ /* 0x000fe200078e00ff */
[C---:B------:R-:W-:Y:S02]  /*0ba0*/  ISETP.GT.U32.AND P4, PT, R18.reuse, R6, PT ;  /* 0x000000061200720c */ /* 0x040fe40003f84070 */
[C---:B------:R-:W-:Y:S01]  /*0bb0*/  ISETP.GT.U32.AND P5, PT, R18.reuse, R7, PT ;  /* 0x000000071200720c */ /* 0x040fe20003fa4070 */
[----:B------:R-:W-:-:S02]  /*0bc0*/  IMAD R5, R18, R14, R13 ;  /* 0x0000000e12057224 */ /* 0x000fc400078e020d */
[----:B------:R-:W-:Y:S02]  /*0bd0*/  IMAD.MOV R4, RZ, RZ, -R4 ;  /* 0x000000ffff047224 */ /* 0x000fe400078e0a04 */
[----:B------:R-:W-:Y:S01]  /*0be0*/  IMAD.HI.U32 R12, R0, R19, RZ ;  /* 0x00000013000c7227 */ /* 0x000fe200078e00ff */
[----:B------:R-:W-:-:S03]  /*0bf0*/  ISETP.GT.U32.AND P2, PT, R18, R5, PT ;  /* 0x000000051200720c */ /* 0x000fc60003f44070 */
[----:B------:R-:W-:-:S04]  /*0c00*/  IMAD.HI.U32 R13, R0, R21, RZ ;  /* 0x00000015000d7227 */ /* 0x000fc800078e00ff */
[----:B------:R-:W-:-:S04]  /*0c10*/  IMAD.HI.U32 R14, R0, R23, RZ ;  /* 0x00000017000e7227 */ /* 0x000fc800078e00ff */
[C---:B------:R-:W-:Y:S02]  /*0c20*/  IMAD R4, R18.reuse, R4, R15 ;  /* 0x0000000412047224 */ /* 0x040fe400078e020f */
[----:B------:R-:W-:Y:S02]  /*0c30*/  IMAD.MOV R12, RZ, RZ, -R12 ;  /* 0x000000ffff0c7224 */ /* 0x000fe400078e0a0c */
[----:B------:R-:W-:Y:S01]  /*0c40*/  IMAD.MOV R15, RZ, RZ, -R13 ;  /* 0x000000ffff0f7224 */ /* 0x000fe200078e0a0d */
[----:B------:R-:W-:Y:S01]  /*0c50*/  ISETP.GT.U32.AND P6, PT, R18, R4, PT ;  /* 0x000000041200720c */ /* 0x000fe20003fc4070 */
[----:B------:R-:W-:Y:S02]  /*0c60*/  IMAD.MOV R16, RZ, RZ, -R14 ;  /* 0x000000ffff107224 */ /* 0x000fe400078e0a0e */
[C---:B------:R-:W-:Y:S02]  /*0c70*/  IMAD R13, R20.reuse, R12, R19 ;  /* 0x0000000c140d7224 */ /* 0x040fe400078e0213 */
[----:B------:R-:W-:Y:S01]  /*0c80*/  IMAD R14, R20, R15, R21 ;  /* 0x0000000f140e7224 */ /* 0x000fe200078e0215 */
[----:B------:R-:W0:Y:S01]  /*0c90*/  LDC R12, c[0x0][0x238] ;  /* 0x00008e00ff0c7b82 */ /* 0x000e220000000800 */
[----:B------:R-:W-:Y:S01]  /*0ca0*/  IMAD.HI.U32 R0, R0, R25, RZ ;  /* 0x0000001900007227 */ /* 0x000fe200078e00ff */
[----:B------:R-:W-:-:S02]  /*0cb0*/  ISETP.GT.U32.AND P0, PT, R20, R13, PT ;  /* 0x0000000d1400720c */ /* 0x000fc40003f04070 */
[C---:B------:R-:W-:Y:S01]  /*0cc0*/  ISETP.GT.U32.AND P3, PT, R20.reuse, R14, PT ;  /* 0x0000000e1400720c */ /* 0x040fe20003f64070 */
[C---:B------:R-:W-:Y:S02]  /*0cd0*/  IMAD R15, R20.reuse, R16, R23 ;  /* 0x00000010140f7224 */ /* 0x040fe400078e0217 */
[----:B------:R-:W-:Y:S02]  /*0ce0*/  IMAD.MOV R0, RZ, RZ, -R0 ;  /* 0x000000ffff007224 */ /* 0x000fe400078e0a00 */
[--C-:B------:R-:W-:Y:S01]  /*0cf0*/  @!P2 IMAD.IADD R5, R5, 0x1, -R18.reuse ;  /* 0x000000010505a824 */ /* 0x100fe200078e0a12 */
[C---:B------:R-:W-:Y:S01]  /*0d00*/  ISETP.GT.U32.AND P1, PT, R20.reuse, R15, PT ;  /* 0x0000000f1400720c */ /* 0x040fe20003f24070 */
[----:B------:R-:W-:Y:S01]  /*0d10*/  IMAD R16, R20, R0, R25 ;  /* 0x0000000014107224 */ /* 0x000fe200078e0219 */
[----:B------:R-:W-:Y:S01]  /*0d20*/  SHF.R.S32.HI R0, RZ, 0x1f, R11 ;  /* 0x0000001fff007819 */ /* 0x000fe2000001140b */
[--C-:B------:R-:W-:Y:S02]  /*0d30*/  @!P5 IMAD.IADD R7, R7, 0x1, -R18.reuse ;  /* 0x000000010707d824 */ /* 0x100fe400078e0a12 */
[----:B------:R-:W-:Y:S01]  /*0d40*/  @!P6 IMAD.IADD R4, R4, 0x1, -R18 ;  /* 0x000000010404e824 */ /* 0x000fe200078e0a12 */
[----:B------:R-:W-:Y:S01]  /*0d50*/  ISETP.GT.U32.AND P2, PT, R20, R16, PT ;  /* 0x000000101400720c */ /* 0x000fe20003f44070 */
[--C-:B------:R-:W-:Y:S01]  /*0d60*/  @!P0 IMAD.IADD R13, R13, 0x1, -R20.reuse ;  /* 0x000000010d0d8824 */ /* 0x100fe200078e0a14 */
[----:B------:R-:W-:Y:S01]  /*0d70*/  ISETP.GT.U32.AND P0, PT, R18, R7, PT ;  /* 0x000000071200720c */ /* 0x000fe20003f04070 */
[----:B------:R-:W-:Y:S01]  /*0d80*/  @!P3 IMAD.IADD R14, R14, 0x1, -R20 ;  /* 0x000000010e0eb824 */ /* 0x000fe200078e0a14 */
[----:B------:R-:W-:Y:S01]  /*0d90*/  LEA.HI R11, R0, R11, RZ, 0x5 ;  /* 0x0000000b000b7211 */ /* 0x000fe200078f28ff */
[----:B------:R-:W-:Y:S01]  /*0da0*/  @!P4 IMAD.IADD R6, R6, 0x1, -R18 ;  /* 0x000000010606c824 */ /* 0x000fe200078e0a12 */
[C---:B------:R-:W-:Y:S01]  /*0db0*/  ISETP.GT.U32.AND P4, PT, R18.reuse, R5, PT ;  /* 0x000000051200720c */ /* 0x040fe20003f84070 */
[--C-:B------:R-:W-:Y:S01]  /*0dc0*/  @!P1 IMAD.IADD R15, R15, 0x1, -R20.reuse ;  /* 0x000000010f0f9824 */ /* 0x100fe200078e0a14 */
[----:B------:R-:W-:Y:S01]  /*0dd0*/  ISETP.GT.U32.AND P1, PT, R18, R4, PT ;  /* 0x000000041200720c */ /* 0x000fe20003f24070 */
[----:B0-----:R-:W-:Y:S01]  /*0de0*/  IMAD R43, R12, 0x1f, RZ ;  /* 0x0000001f0c2b7824 */ /* 0x001fe200078e02ff */
[----:B------:R-:W-:Y:S01]  /*0df0*/  ISETP.GT.U32.AND P3, PT, R20, R14, PT ;  /* 0x0000000e1400720c */ /* 0x000fe20003f64070 */
[----:B------:R-:W-:Y:S01]  /*0e00*/  IMAD R250, R12, 0x1e, RZ ;  /* 0x0000001e0cfa7824 */ /* 0x000fe200078e02ff */
[----:B------:R-:W-:Y:S01]  /*0e10*/  ISETP.GT.U32.AND P6, PT, R18, R6, PT ;  /* 0x000000061200720c */ /* 0x000fe20003fc4070 */
[----:B------:R-:W-:Y:S01]  /*0e20*/  @!P2 IMAD.IADD R16, R16, 0x1, -R20 ;  /* 0x000000011010a824 */ /* 0x000fe200078e0a14 */
[----:B------:R-:W-:Y:S01]  /*0e30*/  ISETP.GT.U32.AND P2, PT, R20, R13, PT ;  /* 0x0000000d1400720c */ /* 0x000fe20003f44070 */
[--C-:B------:R-:W-:Y:S01]  /*0e40*/  @!P0 IMAD.IADD R7, R7, 0x1, -R18.reuse ;  /* 0x0000000107078824 */ /* 0x100fe200078e0a12 */
[----:B------:R-:W-:Y:S01]  /*0e50*/  ISETP.GE.AND P0, PT, R8, RZ, PT ;  /* 0x000000ff0800720c */ /* 0x000fe20003f06270 */
[----:B------:R-:W-:Y:S01]  /*0e60*/  IMAD R246, R12, 0x1d, RZ ;  /* 0x0000001d0cf67824 */ /* 0x000fe200078e02ff */
[C---:B------:R-:W-:Y:S01]  /*0e70*/  ISETP.GT.U32.AND P5, PT, R20.reuse, R16, PT ;  /* 0x000000101400720c */ /* 0x040fe20003fa4070 */
[--C-:B------:R-:W-:Y:S01]  /*0e80*/  @!P4 IMAD.IADD R5, R5, 0x1, -R18.reuse ;  /* 0x000000010505c824 */ /* 0x100fe200078e0a12 */
[----:B------:R-:W-:Y:S01]  /*0e90*/  ISETP.GT.U32.AND P4, PT, R20, R15, PT ;  /* 0x0000000f1400720c */ /* 0x000fe20003f84070 */
[----:B------:R-:W-:Y:S01]  /*0ea0*/  @!P1 IMAD.IADD R4, R4, 0x1, -R18 ;  /* 0x0000000104049824 */ /* 0x000fe200078e0a12 */
[----:B------:R-:W-:Y:S01]  /*0eb0*/  ISETP.GE.AND P1, PT, R9, RZ, PT ;  /* 0x000000ff0900720c */ /* 0x000fe20003f26270 */
[----:B------:R-:W-:Y:S01]  /*0ec0*/  @!P3 IMAD.IADD R14, R14, 0x1, -R20 ;  /* 0x000000010e0eb824 */ /* 0x000fe200078e0a14 */
[----:B------:R-:W-:Y:S01]  /*0ed0*/  ISETP.GE.AND P3, PT, R91, RZ, PT ;  /* 0x000000ff5b00720c */ /* 0x000fe20003f66270 */
[----:B------:R-:W-:Y:S01]  /*0ee0*/  @!P6 IMAD.IADD R6, R6, 0x1, -R18 ;  /* 0x000000010606e824 */ /* 0x000fe200078e0a12 */
[----:B------:R-:W-:Y:S01]  /*0ef0*/  LOP3.LUT R0, RZ, R3, RZ, 0x33, !PT ;  /* 0x00000003ff007212 */ /* 0x000fe200078e33ff */
[--C-:B------:R-:W-:Y:S01]  /*0f00*/  @!P2 IMAD.IADD R13, R13, 0x1, -R20.reuse ;  /* 0x000000010d0da824 */ /* 0x100fe200078e0a14 */
[----:B------:R-:W-:Y:S01]  /*0f10*/  ISETP.GE.AND P2, PT, R10, RZ, PT ;  /* 0x000000ff0a00720c */ /* 0x000fe20003f46270 */
[----:B------:R-:W-:Y:S01]  /*0f20*/  @!P0 IMAD.MOV R5, RZ, RZ, -R5 ;  /* 0x000000ffff058224 */ /* 0x000fe200078e0a05 */
[----:B------:R-:W-:Y:S01]  /*0f30*/  ISETP.GE.AND P0, PT, R90, RZ, PT ;  /* 0x000000ff5a00720c */ /* 0x000fe20003f06270 */
[--C-:B------:R-:W-:Y:S01]  /*0f40*/  @!P5 IMAD.IADD R16, R16, 0x1, -R20.reuse ;  /* 0x000000011010d824 */ /* 0x100fe200078e0a14 */
[----:B------:R-:W-:Y:S01]  /*0f50*/  ISETP.GE.AND P5, PT, R88, RZ, PT ;  /* 0x000000ff5800720c */ /* 0x000fe20003fa6270 */
[----:B------:R-:W-:Y:S01]  /*0f60*/  @!P4 IMAD.IADD R15, R15, 0x1, -R20 ;  /* 0x000000010f0fc824 */ /* 0x000fe200078e0a14 */
[----:B------:R-:W-:Y:S01]  /*0f70*/  ISETP.NE.AND P4, PT, R3, RZ, PT ;  /* 0x000000ff0300720c */ /* 0x000fe20003f85270 */
[----:B------:R-:W-:Y:S01]  /*0f80*/  @!P1 IMAD.MOV R6, RZ, RZ, -R6 ;  /* 0x000000ffff069224 */ /* 0x000fe200078e0a06 */
[----:B------:R-:W-:Y:S01]  /*0f90*/  ISETP.GE.AND P1, PT, R89, RZ, PT ;  /* 0x000000ff5900720c */ /* 0x000fe20003f26270 */
[----:B------:R-:W-:Y:S01]  /*0fa0*/  @!P3 IMAD.MOV R13, RZ, RZ, -R13 ;  /* 0x000000ffff0db224 */ /* 0x000fe200078e0a0d */
[----:B------:R-:W-:Y:S01]  /*0fb0*/  ISETP.GE.AND P6, PT, R22, RZ, PT ;  /* 0x000000ff1600720c */ /* 0x000fe20003fc6270 */
[----:B------:R-:W-:Y:S01]  /*0fc0*/  IMAD R239, R12, 0x1c, RZ ;  /* 0x0000001c0cef7824 */ /* 0x000fe200078e02ff */
[----:B------:R-:W-:Y:S01]  /*0fd0*/  SEL R173, R0, R5, !P4 ;  /* 0x0000000500ad7207 */ /* 0x000fe20006000000 */
[----:B------:R-:W-:Y:S01]  /*0fe0*/  @!P2 IMAD.MOV R7, RZ, RZ, -R7 ;  /* 0x000000ffff07a224 */ /* 0x000fe200078e0a07 */
[----:B------:R-:W-:Y:S01]  /*0ff0*/  ISETP.NE.AND P2, PT, R2, RZ, PT ;  /* 0x000000ff0200720c */ /* 0x000fe20003f45270 */
[----:B------:R-:W-:Y:S01]  /*1000*/  @!P0 IMAD.MOV R14, RZ, RZ, -R14 ;  /* 0x000000ffff0e8224 */ /* 0x000fe200078e0a0e */
[----:B------:R-:W-:Y:S01]  /*1010*/  LOP3.LUT R2, RZ, R2, RZ, 0x33, !PT ;  /* 0x00000002ff027212 */ /* 0x000fe200078e33ff */
[----:B------:R-:W-:Y:S01]  /*1020*/  @!P5 IMAD.MOV R16, RZ, RZ, -R16 ;  /* 0x000000ffff10d224 */ /* 0x000fe200078e0a10 */
[----:B------:R-:W-:Y:S01]  /*1030*/  SEL R172, R0, R6, !P4 ;  /* 0x0000000600ac7207 */ /* 0x000fe20006000000 */
[----:B------:R-:W-:Y:S01]  /*1040*/  IMAD R231, R12, 0x1b, RZ ;  /* 0x0000001b0ce77824 */ /* 0x000fe200078e02ff */
[----:B------:R-:W-:Y:S01]  /*1050*/  SEL R5, R2, R13, !P2 ;  /* 0x0000000d02057207 */ /* 0x000fe20005000000 */
[----:B------:R-:W-:Y:S01]  /*1060*/  @!P1 IMAD.MOV R15, RZ, RZ, -R15 ;  /* 0x000000ffff0f9224 */ /* 0x000fe200078e0a0f */
[----:B------:R-:W-:Y:S01]  /*1070*/  SEL R171, R0, R7, !P4 ;  /* 0x0000000700ab7207 */ /* 0x000fe20006000000 */
[----:B------:R-:W-:Y:S01]  /*1080*/  @!P6 IMAD.MOV R4, RZ, RZ, -R4 ;  /* 0x000000ffff04e224 */ /* 0x000fe200078e0a04 */
[C---:B------:R-:W-:Y:S01]  /*1090*/  SEL R6, R2.reuse, R14, !P2 ;  /* 0x0000000e02067207 */ /* 0x040fe20005000000 */
[----:B------:R-:W-:Y:S01]  /*10a0*/  IMAD R5, R5, UR5, RZ ;  /* 0x0000000505057c24 */ /* 0x000fe2000f8e02ff */
[----:B------:R-:W-:Y:S01]  /*10b0*/  SEL R7, R2, R15, !P2 ;  /* 0x0000000f02077207 */ /* 0x000fe20005000000 */
[----:B------:R-:W-:Y:S01]  /*10c0*/  IMAD R215, R12, 0x1a, RZ ;  /* 0x0000001a0cd77824 */ /* 0x000fe200078e02ff */
[----:B------:R-:W-:Y:S01]  /*10d0*/  SEL R8, R2, R16, !P2 ;  /* 0x0000001002087207 */ /* 0x000fe20005000000 */
[----:B------:R-:W-:Y:S01]  /*10e0*/  IMAD R6, R6, UR5, RZ ;  /* 0x0000000506067c24 */ /* 0x000fe2000f8e02ff */
[-C--:B------:R-:W-:Y:S01]  /*10f0*/  IADD3 R89, P2, R5, R43.reuse, RZ ;  /* 0x0000002b05597210 */ /* 0x080fe20007f5e0ff */
[----:B------:R-:W-:Y:S01]  /*1100*/  IMAD R7, R7, UR5, RZ ;  /* 0x0000000507077c24 */ /* 0x000fe2000f8e02ff */
[----:B------:R-:W-:Y:S01]  /*1110*/  SEL R167, R0, R4, !P4 ;  /* 0x0000000400a77207 */ /* 0x000fe20006000000 */
[----:B------:R-:W-:Y:S01]  /*1120*/  IMAD R8, R8, UR5, RZ ;  /* 0x0000000508087c24 */ /* 0x000fe2000f8e02ff */
[-C--:B------:R-:W-:Y:S01]  /*1130*/  IADD3 R88, P3, R6, R43.reuse, RZ ;  /* 0x0000002b06587210 */ /* 0x080fe20007f7e0ff */
[----:B------:R0:W-:Y:S01]  /*1140*/  STL [R1+0x10], R89 ;  /* 0x0000105901007387 */ /* 0x0001e20000100800 */
[-C--:B------:R-:W-:Y:S01]  /*1150*/  IADD3 R90, P4, R7, R43.reuse, RZ ;  /* 0x0000002b075a7210 */ /* 0x080fe20007f9e0ff */
[C---:B------:R-:W-:Y:S01]  /*1160*/  IMAD R207, R12.reuse, 0x19, RZ ;  /* 0x000000190ccf7824 */ /* 0x040fe200078e02ff */
[----:B------:R-:W-:Y:S01]  /*1170*/  SHF.R.S32.HI R44, RZ, 0x1f, R43 ;  /* 0x0000001fff2c7819 */ /* 0x000fe2000001142b */
[----:B------:R1:W-:Y:S01]  /*1180*/  STL [R1+0xc], R88 ;  /* 0x00000c5801007387 */ /* 0x0003e20000100800 */
[----:B------:R-:W-:Y:S01]  /*1190*/  SHF.R.S32.HI R9, RZ, 0x1f, R5 ;  /* 0x0000001fff097819 */ /* 0x000fe20000011405 */
[C---:B------:R-:W-:Y:S01]  /*11a0*/  IMAD R200, R12.reuse, 0x18, RZ ;  /* 0x000000180cc87824 */ /* 0x040fe200078e02ff */
[----:B------:R-:W-:Y:S01]  /*11b0*/  SHF.R.S32.HI R4, RZ, 0x1f, R6 ;  /* 0x0000001fff047819 */ /* 0x000fe20000011406 */
[----:B------:R-:W-:Y:S01]  /*11c0*/  STL [R1+0x8], R90 ;  /* 0x0000085a01007387 */ /* 0x000fe20000100800 */
[----:B------:R-:W-:Y:S01]  /*11d0*/  SHF.R.S32.HI R3, RZ, 0x1f, R7 ;  /* 0x0000001fff037819 */ /* 0x000fe20000011407 */
[----:B------:R-:W-:Y:S01]  /*11e0*/  IMAD R194, R12, 0x17, RZ ;  /* 0x000000170cc27824 */ /* 0x000fe200078e02ff */
[----:B0-----:R-:W-:Y:S01]  /*11f0*/  IADD3 R89, P5, R8, R43, RZ ;  /* 0x0000002b08597210 */ /* 0x001fe20007fbe0ff */
[C---:B------:R-:W-:Y:S01]  /*1200*/  IMAD R190, R12.reuse, 0x16, RZ ;  /* 0x000000160cbe7824 */ /* 0x040fe200078e02ff */
[----:B------:R-:W-:Y:S01]  /*1210*/  SHF.R.S32.HI R2, RZ, 0x1f, R8 ;  /* 0x0000001fff027819 */ /* 0x000fe20000011408 */
[C---:B------:R-:W-:Y:S01]  /*1220*/  IMAD R183, R12.reuse, 0x15, RZ ;  /* 0x000000150cb77824 */ /* 0x040fe200078e02ff */
[-C--:B-1----:R-:W-:Y:S01]  /*1230*/  IADD3 R88, P6, R5, R250.reuse, RZ ;  /* 0x000000fa05587210 */ /* 0x082fe20007fde0ff */
[----:B------:R0:W-:Y:S01]  /*1240*/  STL [R1+0x4], R89 ;  /* 0x0000045901007387 */ /* 0x0001e20000100800 */
[----:B------:R-:W-:Y:S01]  /*1250*/  SHF.R.S32.HI R45, RZ, 0x1f, R250 ;  /* 0x0000001fff2d7819 */ /* 0x000fe200000114fa */
[----:B------:R-:W-:Y:S01]  /*1260*/  IMAD R33, R12, 0x14, RZ ;  /* 0x000000140c217824 */ /* 0x000fe200078e02ff */
[-C--:B------:R-:W-:Y:S01]  /*1270*/  IADD3 R252, P1, R6, R250.reuse, RZ ;  /* 0x000000fa06fc7210 */ /* 0x080fe20007f3e0ff */
[----:B------:R1:W-:Y:S01]  /*1280*/  STL [R1], R88 ;  /* 0x0000005801007387 */ /* 0x0003e20000100800 */
[----:B------:R-:W-:Y:S01]  /*1290*/  SHF.R.S32.HI R46, RZ, 0x1f, R246 ;  /* 0x0000001fff2e7819 */ /* 0x000fe200000114f6 */
[C---:B------:R-:W-:Y:S01]  /*12a0*/  IMAD R34, R12.reuse, 0x13, RZ ;  /* 0x000000130c227824 */ /* 0x040fe200078e02ff */
[----:B------:R-:W-:Y:S01]  /*12b0*/  SHF.R.S32.HI R47, RZ, 0x1f, R239 ;  /* 0x0000001fff2f7819 */ /* 0x000fe200000114ef */
[C---:B------:R-:W-:Y:S01]  /*12c0*/  IMAD R35, R12.reuse, 0x12, RZ ;  /* 0x000000120c237824 */ /* 0x040fe200078e02ff */
[----:B------:R-:W-:Y:S01]  /*12d0*/  SHF.R.S32.HI R48, RZ, 0x1f, R231 ;  /* 0x0000001fff307819 */ /* 0x000fe200000114e7 */
[--C-:B0-----:R-:W-:Y:S01]  /*12e0*/  IMAD.X R89, R9, 0x1, R44.reuse, P2 ;  /* 0x0000000109597824 */ /* 0x101fe200010e062c */
[-C--:B------:R-:W-:Y:S01]  /*12f0*/  IADD3 R251, P2, R7, R250.reuse, RZ ;  /* 0x000000fa07fb7210 */ /* 0x080fe20007f5e0ff */
[----:B------:R-:W-:Y:S01]  /*1300*/  IMAD R36, R12, 0x11, RZ ;  /* 0x000000110c247824 */ /* 0x000fe200078e02ff */
[----:B------:R-:W-:Y:S01]  /*1310*/  SHF.R.S32.HI R49, RZ, 0x1f, R215 ;  /* 0x0000001fff317819 */ /* 0x000fe200000114d7 */
[----:B-1----:R-:W-:Y:S01]  /*1320*/  IMAD.X R88, R4, 0x1, R44, P3 ;  /* 0x0000000104587824 */ /* 0x002fe200018e062c */
[----:B------:R0:W-:Y:S01]  /*1330*/  STL [R1+0x340], R89 ;  /* 0x0003405901007387 */ /* 0x0001e20000100800 */
[----:B------:R-:W-:Y:S01]  /*1340*/  IADD3 R250, P3, R8, R250, RZ ;  /* 0x000000fa08fa7210 */ /* 0x000fe20007f7e0ff */
[C---:B------:R-:W-:Y:S01]  /*1350*/  IMAD.SHL.U32 R37, R12.reuse, 0x10, RZ ;  /* 0x000000100c257824 */ /* 0x040fe200078e00ff */
[----:B------:R-:W-:Y:S01]  /*1360*/  SHF.R.S32.HI R50, RZ, 0x1f, R207 ;  /* 0x0000001fff327819 */ /* 0x000fe200000114cf */
[----:B------:R1:W-:Y:S01]  /*1370*/  STL [R1+0x33c], R88 ;  /* 0x00033c5801007387 */ /* 0x0003e20000100800 */
[----:B------:R-:W-:Y:S01]  /*1380*/  SHF.R.S32.HI R51, RZ, 0x1f, R200 ;  /* 0x0000001fff337819 */ /* 0x000fe200000114c8 */
[C---:B------:R-:W-:Y:S01]  /*1390*/  IMAD R38, R12.reuse, 0xf, RZ ;  /* 0x0000000f0c267824 */ /* 0x040fe200078e02ff */
[----:B------:R-:W-:Y:S01]  /*13a0*/  SHF.R.S32.HI R52, RZ, 0x1f, R194 ;  /* 0x0000001fff347819 */ /* 0x000fe200000114c2 */
[C---:B------:R-:W-:Y:S01]  /*13b0*/  IMAD R39, R12.reuse, 0xe, RZ ;  /* 0x0000000e0c277824 */ /* 0x040fe200078e02ff */
[----:B------:R-:W-:Y:S01]  /*13c0*/  SHF.R.S32.HI R53, RZ, 0x1f, R190 ;  /* 0x0000001fff357819 */ /* 0x000fe200000114be */
[----:B0-----:R-:W-:Y:S01]  /*13d0*/  IMAD.X R89, R3, 0x1, R44, P4 ;  /* 0x0000000103597824 */ /* 0x001fe200020e062c */
[-C--:B------:R-:W-:Y:S01]  /*13e0*/  IADD3 R249, P4, R5, R246.reuse, RZ ;  /* 0x000000f605f97210 */ /* 0x080fe20007f9e0ff */
[----:B------:R-:W-:Y:S01]  /*13f0*/  IMAD R40, R12, 0xd, RZ ;  /* 0x0000000d0c287824 */ /* 0x000fe200078e02ff */
[----:B------:R-:W-:Y:S01]  /*1400*/  SHF.R.S32.HI R54, RZ, 0x1f, R183 ;  /* 0x0000001fff367819 */ /* 0x000fe200000114b7 */
[----:B-1----:R-:W-:Y:S01]  /*1410*/  IMAD.X R88, R44, 0x1, R2, P5 ;  /* 0x000000012c587824 */ /* 0x002fe200028e0602 */
        /* <DEDUP_REMOVED lines=31> */
[-C--:B------:R-:W-:Y:S01]  /*1610*/  IADD3 R243, P3, R6, R239.reuse, RZ ;  /* 0x000000ef06f37210 */ /* 0x080fe20007f7e0ff */
[C---:B------:R-:W-:Y:S01]  /*1620*/  IMAD.SHL.U32 R20, R12.reuse, 0x4, RZ ;  /* 0x000000040c147824 */ /* 0x040fe200078e00ff */
[----:B------:R-:W-:Y:S01]  /*1630*/  SHF.R.S32.HI R29, RZ, 0x1f, R32 ;  /* 0x0000001fff1d7819 */ /* 0x000fe20000011420 */
[----:B------:R1:W-:Y:S01]  /*1640*/  STL [R1+0x324], R88 ;  /* 0x0003245801007387 */ /* 0x0003e20000100800 */
[----:B------:R-:W-:Y:S01]  /*1650*/  SHF.R.S32.HI R27, RZ, 0x1f, R30 ;  /* 0x0000001fff1b7819 */ /* 0x000fe2000001141e */
[C---:B------:R-:W-:Y:S01]  /*1660*/  IMAD R18, R12.reuse, 0x3, RZ ;  /* 0x000000030c127824 */ /* 0x040fe200078e02ff */
[----:B------:R-:W-:Y:S01]  /*1670*/  SHF.R.S32.HI R25, RZ, 0x1f, R28 ;  /* 0x0000001fff197819 */ /* 0x000fe2000001141c */
[----:B------:R-:W-:Y:S01]  /*1680*/  IMAD.SHL.U32 R16, R12, 0x2, RZ ;  /* 0x000000020c107824 */ /* 0x000fe200078e00ff */
[----:B------:R-:W-:Y:S01]  /*1690*/  SHF.R.S32.HI R23, RZ, 0x1f, R26 ;  /* 0x0000001fff177819 */ /* 0x000fe2000001141a */
[----:B0-----:R-:W-:Y:S01]  /*16a0*/  IMAD.X R89, R9, 0x1, R46, P4 ;  /* 0x0000000109597824 */ /* 0x001fe200020e062e */
[-C--:B------:R-:W-:Y:S01]  /*16b0*/  IADD3 R241, P4, R7, R239.reuse, RZ ;  /* 0x000000ef07f17210 */ /* 0x080fe20007f9e0ff */
[----:B------:R-:W-:Y:S01]  /*16c0*/  UIADD3 UR5, UR12, 0x4000, URZ ;  /* 0x000040000c057890 */ /* 0x000fe2000fffe03f */
[----:B------:R-:W-:Y:S01]  /*16d0*/  SHF.R.S32.HI R21, RZ, 0x1f, R24 ;  /* 0x0000001fff157819 */ /* 0x000fe20000011418 */
[----:B-1----:R-:W-:Y:S01]  /*16e0*/  IMAD.X R88, R4, 0x1, R46, P5 ;  /* 0x0000000104587824 */ /* 0x002fe200028e062e */
[----:B------:R0:W-:Y:S01]  /*16f0*/  STL [R1+0x320], R89 ;  /* 0x0003205901007387 */ /* 0x0001e20000100800 */
[----:B------:R-:W-:Y:S01]  /*1700*/  IADD3 R239, P5, R8, R239, RZ ;  /* 0x000000ef08ef7210 */ /* 0x000fe20007fbe0ff */
[----:B------:R-:W-:Y:S01]  /*1710*/  USHF.R.U32.HI UR5, URZ, 0x4, UR5 ;  /* 0x000000043f057899 */ /* 0x000fe20008011605 */
[----:B------:R-:W-:Y:S01]  /*1720*/  SHF.R.S32.HI R19, RZ, 0x1f, R22 ;  /* 0x0000001fff137819 */ /* 0x000fe20000011416 */
[----:B------:R1:W-:Y:S01]  /*1730*/  STL [R1+0x31c], R88 ;  /* 0x00031c5801007387 */ /* 0x0003e20000100800 */
[----:B------:R-:W-:Y:S01]  /*1740*/  SHF.R.S32.HI R15, RZ, 0x1f, R20 ;  /* 0x0000001fff0f7819 */ /* 0x000fe20000011414 */
[----:B------:R-:W-:Y:S01]  /*1750*/  USGXT.U32 UR10, UR5, 0xe ;  /* 0x0000000e050a789a */ /* 0x000fe20008000000 */
[----:B------:R-:W-:Y:S01]  /*1760*/  SHF.R.S32.HI R13, RZ, 0x1f, R18 ;  /* 0x0000001fff0d7819 */ /* 0x000fe20000011412 */
[----:B------:R-:W-:Y:S01]  /*1770*/  IMAD R173, R173, UR9, RZ ;  /* 0x00000009adad7c24 */ /* 0x000fe2000f8e02ff */
[----:B------:R-:W-:Y:S01]  /*1780*/  SHF.R.S32.HI R14, RZ, 0x1f, R16 ;  /* 0x0000001fff0e7819 */ /* 0x000fe20000011410 */
[--C-:B0-----:R-:W-:Y:S01]  /*1790*/  IMAD.X R89, R3, 0x1, R46.reuse, P6 ;  /* 0x0000000103597824 */ /* 0x101fe200030e062e */
[-C--:B------:R-:W-:Y:S01]  /*17a0*/  IADD3 R237, P6, R5, R231.reuse, RZ ;  /* 0x000000e705ed7210 */ /* 0x080fe20007fde0ff */
[----:B------:R-:W-:Y:S01]  /*17b0*/  IMAD R172, R172, UR9, RZ ;  /* 0x00000009acac7c24 */ /* 0x000fe2000f8e02ff */
[----:B------:R-:W-:Y:S01]  /*17c0*/  LOP3.LUT R10, R17, 0x1f, RZ, 0xc0, !PT ;  /* 0x0000001f110a7812 */ /* 0x000fe200078ec0ff */
[----:B-1----:R-:W-:Y:S01]  /*17d0*/  IMAD.X R88, R2, 0x1, R46, P1 ;  /* 0x0000000102587824 */ /* 0x002fe200008e062e */
[----:B------:R0:W-:Y:S01]  /*17e0*/  STL [R1+0x318], R89 ;  /* 0x0003185901007387 */ /* 0x0001e20000100800 */
[-C--:B------:R-:W-:Y:S01]  /*17f0*/  IADD3 R235, P1, R6, R231.reuse, RZ ;  /* 0x000000e706eb7210 */ /* 0x080fe20007f3e0ff */
[----:B------:R-:W-:Y:S01]  /*1800*/  IMAD R171, R171, UR9, RZ ;  /* 0x00000009abab7c24 */ /* 0x000fe2000f8e02ff */
[----:B------:R-:W-:Y:S01]  /*1810*/  SHF.R.S32.HI R17, RZ, 0x1f, R12 ;  /* 0x0000001fff117819 */ /* 0x000fe2000001140c */
[----:B------:R1:W-:Y:S01]  /*1820*/  STL [R1+0x314], R88 ;  /* 0x0003145801007387 */ /* 0x0003e20000100800 */
[----:B------:R-:W-:Y:S01]  /*1830*/  IMAD R10, R10, UR4, RZ ;  /* 0x000000040a0a7c24 */ /* 0x000fe2000f8e02ff */
[----:B------:R-:W-:Y:S01]  /*1840*/  UMOV UR4, URZ ;  /* 0x0000003f00047c82 */ /* 0x000fe20008000000 */
[----:B------:R-:W-:Y:S01]  /*1850*/  IMAD R167, R167, UR9, RZ ;  /* 0x00000009a7a77c24 */ /* 0x000fe2000f8e02ff */
[----:B------:R-:W-:Y:S01]  /*1860*/  CS2R R44, SRZ ;  /* 0x00000000002c7805 */ /* 0x000fe2000001ff00 */
[----:B0-----:R-:W-:Y:S01]  /*1870*/  IMAD.X R89, R9, 0x1, R47, P2 ;  /* 0x0000000109597824 */ /* 0x001fe200010e062f */
[----:B------:R-:W-:-:S02]  /*1880*/  IADD3 R233, P2, R7, R231, RZ ;  /* 0x000000e707e97210 */ /* 0x000fc40007f5e0ff */
[----:B------:R-:W-:Y:S01]  /*1890*/  IADD3 R0, P0, R10, UR6, RZ ;  /* 0x000000060a007c10 */ /* 0x000fe2000ff1e0ff */
[--C-:B-1----:R-:W-:Y:S01]  /*18a0*/  IMAD.X R88, R4, 0x1, R47.reuse, P3 ;  /* 0x0000000104587824 */ /* 0x102fe200018e062f */
[----:B------:R0:W-:Y:S01]  /*18b0*/  STL [R1+0x310], R89 ;  /* 0x0003105901007387 */ /* 0x0001e20000100800 */
[----:B------:R-:W-:Y:S01]  /*18c0*/  IADD3 R231, P3, R8, R231, RZ ;  /* 0x000000e708e77210 */ /* 0x000fe20007f7e0ff */
[----:B------:R-:W-:Y:S02]  /*18d0*/  UIADD3 UR6, UP0, UR8, 0x80, URZ ;  /* 0x0000008008067890 */ /* 0x000fe4000ff1e03f */
[----:B------:R1:W-:Y:S01]  /*18e0*/  STL [R1+0x30c], R88 ;  /* 0x00030c5801007387 */ /* 0x0003e20000100800 */
[--C-:B0-----:R-:W-:Y:S01]  /*18f0*/  IMAD.X R89, R3, 0x1, R47.reuse, P4 ;  /* 0x0000000103597824 */ /* 0x101fe200020e062f */
[----:B------:R-:W-:Y:S01]  /*1900*/  IADD3 R221, P4, R5, R215, RZ ;  /* 0x000000d705dd7210 */ /* 0x000fe20007f9e0ff */
[----:B-1----:R-:W-:-:S03]  /*1910*/  IMAD.X R88, R2, 0x1, R47, P5 ;  /* 0x0000000102587824 */ /* 0x002fc600028e062f */
[----:B------:R0:W-:Y:S01]  /*1920*/  STL [R1+0x308], R89 ;  /* 0x0003085901007387 */ /* 0x0001e20000100800 */
[-C--:B------:R-:W-:Y:S02]  /*1930*/  IADD3 R219, P5, R6, R215.reuse, RZ ;  /* 0x000000d706db7210 */ /* 0x080fe40007fbe0ff */
[----:B------:R-:W-:Y:S01]  /*1940*/  CS2R R46, SRZ ;  /* 0x00000000002e7805 */ /* 0x000fe2000001ff00 */
[----:B------:R1:W-:Y:S01]  /*1950*/  STL [R1+0x304], R88 ;  /* 0x0003045801007387 */ /* 0x0003e20000100800 */
[--C-:B0-----:R-:W-:Y:S01]  /*1960*/  IMAD.X R89, R9, 0x1, R48.reuse, P6 ;  /* 0x0000000109597824 */ /* 0x101fe200030e0630 */
[----:B------:R-:W-:Y:S01]  /*1970*/  IADD3 R217, P6, R7, R215, RZ ;  /* 0x000000d707d97210 */ /* 0x000fe20007fde0ff */
[----:B-1----:R-:W-:-:S03]  /*1980*/  IMAD.X R88, R4, 0x1, R48, P1 ;  /* 0x0000000104587824 */ /* 0x002fc600008e0630 */
[----:B------:R0:W-:Y:S01]  /*1990*/  STL [R1+0x300], R89 ;  /* 0x0003005901007387 */ /* 0x0001e20000100800 */
[----:B------:R-:W-:-:S03]  /*19a0*/  IADD3 R215, P1, R8, R215, RZ ;  /* 0x000000d708d77210 */ /* 0x000fc60007f3e0ff */
        /* <DEDUP_REMOVED lines=61> */
[----:B------:R-:W-:Y:S01]  /*1d80*/  IADD3 R183, P3, R8, R183, RZ ;  /* 0x000000b708b77210 */ /* 0x000fe20007f7e0ff */
[C---:B------:R-:W-:Y:S02]  /*1d90*/  IMAD.X R90, R3.reuse, 0x1, R54, P2 ;  /* 0x00000001035a7824 */ /* 0x040fe400010e0636 */
        /* <DEDUP_REMOVED lines=11> */
[----:B------:R0:W-:Y:S04]  /*1e50*/  STL [R1+0x2a0], R89 ;  /* 0x0002a05901007387 */ /* 0x0001e80000100800 */
[----:B------:R1:W-:Y:S01]  /*1e60*/  STL [R1+0x29c], R88 ;  /* 0x00029c5801007387 */ /* 0x0003e20000100800 */
[----:B0-----:R-:W-:Y:S02]  /*1e70*/  IADD3 R89, P1, R8, R33, RZ ;  /* 0x0000002108597210 */ /* 0x001fe40007f3e0ff */
[----:B-1----:R-:W-:-:S03]  /*1e80*/  IADD3 R88, P2, R5, R34, RZ ;  /* 0x0000002205587210 */ /* 0x002fc60007f5e0ff */
[----:B------:R0:W-:Y:S04]  /*1e90*/  STL [R1+0x284], R89 ;  /* 0x0002845901007387 */ /* 0x0001e80000100800 */
[----:B------:R1:W-:Y:S04]  /*1ea0*/  STL [R1+0x298], R90 ;  /* 0x0002985a01007387 */ /* 0x0003e80000100800 */
[----:B------:R2:W-:Y:S01]  /*1eb0*/  STL [R1+0x27c], R88 ;  /* 0x00027c5801007387 */ /* 0x0005e20000100800 */
[----:B0-----:R-:W-:Y:S01]  /*1ec0*/  IMAD.X R89, R2, 0x1, R54, P3 ;  /* 0x0000000102597824 */ /* 0x001fe200018e0636 */
[----:B-1----:R-:W-:-:S04]  /*1ed0*/  IADD3 R90, P3, R6, R34, RZ ;  /* 0x00000022065a7210 */ /* 0x002fc80007f7e0ff */
[----:B------:R0:W-:Y:S01]  /*1ee0*/  STL [R1+0x294], R89 ;  /* 0x0002945901007387 */ /* 0x0001e20000100800 */
[----:B--2---:R-:W-:-:S03]  /*1ef0*/  IMAD.X R88, R9, 0x1, R55, P4 ;  /* 0x0000000109587824 */ /* 0x004fc600020e0637 */
[----:B------:R1:W-:Y:S04]  /*1f00*/  STL [R1+0x274], R90 ;  /* 0x0002745a01007387 */ /* 0x0003e80000100800 */
[----:B------:R2:W-:Y:S01]  /*1f10*/  STL [R1+0x290], R88 ;  /* 0x0002905801007387 */ /* 0x0005e20000100800 */
[----:B0-----:R-:W-:Y:S01]  /*1f20*/  IADD3 R89, P4, R7, R34, RZ ;  /* 0x0000002207597210 */ /* 0x001fe20007f9e0ff */
[----:B-1----:R-:W-:-:S04]  /*1f30*/  IMAD.X R90, R4, 0x1, R55, P5 ;  /* 0x00000001045a7824 */ /* 0x002fc800028e0637 */
[----:B------:R0:W-:Y:S01]  /*1f40*/  STL [R1+0x26c], R89 ;  /* 0x00026c5901007387 */ /* 0x0001e20000100800 */
[----:B--2---:R-:W-:-:S03]  /*1f50*/  IADD3 R88, P5, R8, R34, RZ ;  /* 0x0000002208587210 */ /* 0x004fc60007fbe0ff */
[----:B------:R1:W-:Y:S04]  /*1f60*/  STL [R1+0x28c], R90 ;  /* 0x00028c5a01007387 */ /* 0x0003e80000100800 */
[----:B------:R2:W-:Y:S01]  /*1f70*/  STL [R1+0x264], R88 ;  /* 0x0002645801007387 */ /* 0x0005e20000100800 */
[----:B0-----:R-:W-:Y:S01]  /*1f80*/  IMAD.X R89, R3, 0x1, R55, P6 ;  /* 0x0000000103597824 */ /* 0x001fe200030e0637 */
[----:B-1----:R-:W-:-:S04]  /*1f90*/  IADD3 R90, P6, R5, R35, RZ ;  /* 0x00000023055a7210 */ /* 0x002fc80007fde0ff */
[----:B------:R0:W-:Y:S01]  /*1fa0*/  STL [R1+0x288], R89 ;  /* 0x0002885901007387 */ /* 0x0001e20000100800 */
[----:B--2---:R-:W-:-:S03]  /*1fb0*/  IMAD.X R88, R2, 0x1, R55, P1 ;  /* 0x0000000102587824 */ /* 0x004fc600008e0637 */
[----:B------:R1:W-:Y:S01]  /*1fc0*/  STL [R1+0x25c], R90 ;  /* 0x00025c5a01007387 */ /* 0x0003e20000100800 */
[----:B------:R-:W-:-:S03]  /*1fd0*/  CS2R R54, SRZ ;  /* 0x0000000000367805 */ /* 0x000fc6000001ff00 */
        /* <DEDUP_REMOVED lines=10> */
[----:B------:R-:W-:Y:S01]  /*2080*/  CS2R R34, SRZ ;  /* 0x0000000000227805 */ /* 0x000fe2000001ff00 */
[--C-:B--2---:R-:W-:Y:S02]  /*2090*/  IMAD.X R88, R3, 0x1, R56.reuse, P4 ;  /* 0x0000000103587824 */ /* 0x104fe400020e0638 */
        /* <DEDUP_REMOVED lines=21> */
[----:B------:R-:W-:Y:S02]  /*21f0*/  CS2R R56, SRZ ;  /* 0x0000000000387805 */ /* 0x000fe4000001ff00 */
[----:B-1----:R-:W-:Y:S02]  /*2200*/  IADD3 R90, P3, R6, R37, RZ ;  /* 0x00000025065a7210 */ /* 0x002fe40007f7e0ff */
        /* <DEDUP_REMOVED lines=8> */
[----:B------:R1:W-:Y:S01]  /*2290*/  STL [R1+0x230], R90 ;  /* 0x0002305a01007387 */ /* 0x0003e20000100800 */
[----:B------:R-:W-:-:S03]  /*22a0*/  CS2R R36, SRZ ;  /* 0x0000000000247805 */ /* 0x000fc6000001ff00 */
        /* <DEDUP_REMOVED lines=22> */
[----:B------:R-:W-:Y:S02]  /*2410*/  CS2R R58, SRZ ;  /* 0x00000000003a7805 */ /* 0x000fe4000001ff00 */
[-C--:B--2---:R-:W-:Y:S01]  /*2420*/  IADD3 R88, P5, R6, R39.reuse, RZ ;  /* 0x0000002706587210 */ /* 0x084fe20007fbe0ff */
        /* <DEDUP_REMOVED lines=8> */
[----:B0-----:R-:W-:Y:S02]  /*24b0*/  IADD3 R89, P1, R8, R39, RZ ;  /* 0x0000002708597210 */ /* 0x001fe40007f3e0ff */
[----:B------:R-:W-:Y:S01]  /*24c0*/  CS2R R38, SRZ ;  /* 0x0000000000267805 */ /* 0x000fe2000001ff00 */
[----:B-1----:R-:W-:Y:S02]  /*24d0*/  IMAD.X R90, R3, 0x1, R60, P2 ;  /* 0x00000001035a7824 */ /* 0x002fe400010e063c */
        /* <DEDUP_REMOVED lines=137> */
[----:B------:R-:W-:Y:S01]  /*2d70*/  STL [R1+0xc4], R90 ;  /* 0x0000c45a01007387 */ /* 0x000fe20000100800 */
[----:B------:R-:W-:-:S03]  /*2d80*/  IMAD.X R23, R2, 0x1, R23, P5 ;  /* 0x0000000102177824 */ /* 0x000fc600028e0617 */
[----:B------:R1:W-:Y:S01]  /*2d90*/  STL [R1+0xe8], R88 ;  /* 0x0000e85801007387 */ /* 0x0003e20000100800 */
[----:B0-----:R-:W-:-:S05]  /*2da0*/  IADD3 R89, P4, R5, R22, RZ ;  /* 0x0000001605597210 */ /* 0x001fca0007f9e0ff */
[----:B------:R0:W-:Y:S01]  /*2db0*/  STL [R1+0xbc], R89 ;  /* 0x0000bc5901007387 */ /* 0x0001e20000100800 */
[----:B-1----:R-:W-:-:S03]  /*2dc0*/  IADD3 R88, P5, R6, R22, RZ ;  /* 0x0000001606587210 */ /* 0x002fc60007fbe0ff */
[----:B------:R1:W-:Y:S04]  /*2dd0*/  STL [R1+0xe0], R23 ;  /* 0x0000e01701007387 */ /* 0x0003e80000100800 */
[----:B------:R2:W-:Y:S01]  /*2de0*/  STL [R1+0xb4], R88 ;  /* 0x0000b45801007387 */ /* 0x0005e20000100800 */
[----:B0-----:R-:W-:Y:S01]  /*2df0*/  IMAD.X R89, R9, 0x1, R21, P6 ;  /* 0x0000000109597824 */ /* 0x001fe200030e0615 */
[----:B-1----:R-:W-:-:S04]  /*2e00*/  IADD3 R23, P6, R7, R22, RZ ;  /* 0x0000001607177210 */ /* 0x002fc80007fde0ff */
[----:B------:R-:W-:Y:S01]  /*2e10*/  STL [R1+0xd8], R89 ;  /* 0x0000d85901007387 */ /* 0x000fe20000100800 */
[--C-:B--2---:R-:W-:Y:S01]  /*2e20*/  IMAD.X R88, R4, 0x1, R21.reuse, P1 ;  /* 0x0000000104587824 */ /* 0x104fe200008e0615 */
[----:B------:R-:W-:Y:S02]  /*2e30*/  IADD3 R22, P1, R8, R22, RZ ;  /* 0x0000001608167210 */ /* 0x000fe40007f3e0ff */
[----:B------:R0:W-:Y:S04]  /*2e40*/  STL [R1+0xac], R23 ;  /* 0x0000ac1701007387 */ /* 0x0001e80000100800 */
[----:B------:R1:W-:Y:S04]  /*2e50*/  STL [R1+0xd0], R88 ;  /* 0x0000d05801007387 */ /* 0x0003e80000100800 */
[----:B------:R2:W-:Y:S01]  /*2e60*/  STL [R1+0xa4], R22 ;  /* 0x0000a41601007387 */ /* 0x0005e20000100800 */
[----:B0-----:R-:W-:Y:S01]  /*2e70*/  IMAD.X R23, R3, 0x1, R21, P2 ;  /* 0x0000000103177824 */ /* 0x001fe200010e0615 */
[----:B-1----:R-:W-:-:S04]  /*2e80*/  IADD3 R88, P2, R5, R20, RZ ;  /* 0x0000001405587210 */ /* 0x002fc80007f5e0ff */
[----:B------:R0:W-:Y:S01]  /*2e90*/  STL [R1+0xc8], R23 ;  /* 0x0000c81701007387 */ /* 0x0001e20000100800 */
[----:B--2---:R-:W-:-:S03]  /*2ea0*/  IMAD.X R22, R2, 0x1, R21, P3 ;  /* 0x0000000102167824 */ /* 0x004fc600018e0615 */
        /* <DEDUP_REMOVED lines=12> */
[-C--:B------:R-:W-:Y:S02]  /*2f70*/  IADD3 R20, P6, R5, R18.reuse, RZ ;  /* 0x0000001205147210 */ /* 0x080fe40007fde0ff */
[----:B------:R0:W-:Y:S04]  /*2f80*/  STL [R1+0x84], R21 ;  /* 0x0000841501007387 */ /* 0x0001e80000100800 */
[----:B------:R-:W-:Y:S04]  /*2f90*/  STL [R1+0xa8], R22 ;  /* 0x0000a81601007387 */ /* 0x000fe80000100800 */
[----:B------:R1:W-:Y:S01]  /*2fa0*/  STL [R1+0x7c], R20 ;  /* 0x00007c1401007387 */ /* 0x0003e20000100800 */
[----:B0-----:R-:W-:Y:S01]  /*2fb0*/  IMAD.X R21, R2, 0x1, R19, P1 ;  /* 0x0000000102157824 */ /* 0x001fe200008e0613 */
[----:B------:R-:W-:-:S04]  /*2fc0*/  IADD3 R19, P1, R6, R18, RZ ;  /* 0x0000001206137210 */ /* 0x000fc80007f3e0ff */
[----:B------:R0:W-:Y:S01]  /*2fd0*/  STL [R1+0xa0], R21 ;  /* 0x0000a01501007387 */ /* 0x0001e20000100800 */
[----:B-1----:R-:W-:-:S03]  /*2fe0*/  IMAD.X R20, R9, 0x1, R15, P2 ;  /* 0x0000000109147824 */ /* 0x002fc600010e060f */
[----:B------:R1:W-:Y:S04]  /*2ff0*/  STL [R1+0x74], R19 ;  /* 0x0000741301007387 */ /* 0x0003e80000100800 */
[----:B------:R2:W-:Y:S01]  /*3000*/  STL [R1+0x98], R20 ;  /* 0x0000981401007387 */ /* 0x0005e20000100800 */
[----:B0-----:R-:W-:Y:S01]  /*3010*/  IADD3 R21, P2, R7, R18, RZ ;  /* 0x0000001207157210 */ /* 0x001fe20007f5e0ff */
[----:B-1----:R-:W-:-:S04]  /*3020*/  IMAD.X R19, R4, 0x1, R15, P3 ;  /* 0x0000000104137824 */ /* 0x002fc800018e060f */
[----:B------:R-:W-:Y:S01]  /*3030*/  STL [R1+0x6c], R21 ;  /* 0x00006c1501007387 */ /* 0x000fe20000100800 */
[----:B--2---:R-:W-:Y:S01]  /*3040*/  IADD3 R20, P3, R8, R18, RZ ;  /* 0x0000001208147210 */ /* 0x004fe20007f7e0ff */
[--C-:B------:R-:W-:Y:S02]  /*3050*/  IMAD.X R18, R3, 0x1, R15.reuse, P4 ;  /* 0x0000000103127824 */ /* 0x100fe400020e060f */
[----:B------:R0:W-:Y:S01]  /*3060*/  STL [R1+0x90], R19 ;  /* 0x0000901301007387 */ /* 0x0001e20000100800 */
[----:B------:R-:W-:-:S03]  /*3070*/  IMAD.X R15, R2, 0x1, R15, P5 ;  /* 0x00000001020f7824 */ /* 0x000fc600028e060f */
[----:B------:R-:W-:Y:S04]  /*3080*/  STL [R1+0x64], R20 ;  /* 0x0000641401007387 */ /* 0x000fe80000100800 */
        /* <DEDUP_REMOVED lines=12> */
[----:B------:R-:W-:Y:S04]  /*3150*/  STL [R1+0x70], R18 ;  /* 0x0000701201007387 */ /* 0x000fe80000100800 */
[----:B------:R1:W-:Y:S01]  /*3160*/  STL [R1+0x44], R16 ;  /* 0x0000441001007387 */ /* 0x0003e20000100800 */
[--C-:B0-----:R-:W-:Y:S01]  /*3170*/  IMAD.X R15, R3, 0x1, R13.reuse, P2 ;  /* 0x00000001030f7824 */ /* 0x101fe200010e060d */
[-C--:B------:R-:W-:Y:S01]  /*3180*/  IADD3 RZ, P2, R5, R12.reuse, RZ ;  /* 0x0000000c05ff7210 */ /* 0x080fe20007f5e0ff */
[----:B------:R-:W-:Y:S01]  /*3190*/  IMAD.X R13, R2, 0x1, R13, P3 ;  /* 0x00000001020d7824 */ /* 0x000fe200018e060d */
[----:B------:R-:W-:-:S02]  /*31a0*/  IADD3 RZ, P3, R6, R12, RZ ;  /* 0x0000000c06ff7210 */ /* 0x000fc40007f7e0ff */
[----:B------:R0:W-:Y:S01]  /*31b0*/  STL [R1+0x68], R15 ;  /* 0x0000680f01007387 */ /* 0x0001e20000100800 */
[----:B-1----:R-:W-:-:S03]  /*31c0*/  IMAD.X R16, R4, 0x1, R14, P5 ;  /* 0x0000000104107824 */ /* 0x002fc600028e060e */
[----:B------:R1:W-:Y:S01]  /*31d0*/  STL [R1+0x60], R13 ;  /* 0x0000600d01007387 */ /* 0x0003e20000100800 */
[--C-:B------:R-:W-:Y:S02]  /*31e0*/  IMAD.X R4, R4, 0x1, R17.reuse, P3 ;  /* 0x0000000104047824 */ /* 0x100fe400018e0611 */
[C-C-:B0-----:R-:W-:Y:S02]  /*31f0*/  IMAD.X R15, R9.reuse, 0x1, R14.reuse, P4 ;  /* 0x00000001090f7824 */ /* 0x141fe400020e060e */
[----:B------:R-:W-:Y:S01]  /*3200*/  IMAD.X R9, R9, 0x1, R17, P2 ;  /* 0x0000000109097824 */ /* 0x000fe200010e0611 */
[-C--:B-1----:R-:W-:Y:S02]  /*3210*/  IADD3 R13, P4, R7, R12.reuse, RZ ;  /* 0x0000000c070d7210 */ /* 0x082fe40007f9e0ff */
[----:B------:R0:W-:Y:S04]  /*3220*/  STL [R1+0x58], R15 ;  /* 0x0000580f01007387 */ /* 0x0001e80000100800 */
[----:B------:R1:W-:Y:S04]  /*3230*/  STL [R1+0x34], R13 ;  /* 0x0000340d01007387 */ /* 0x0003e80000100800 */
[----:B------:R-:W-:Y:S01]  /*3240*/  STL [R1+0x50], R16 ;  /* 0x0000501001007387 */ /* 0x000fe20000100800 */
[----:B0-----:R-:W-:Y:S01]  /*3250*/  IADD3 R15, P5, R8, R12, RZ ;  /* 0x0000000c080f7210 */ /* 0x001fe20007fbe0ff */
[----:B------:R-:W-:-:S02]  /*3260*/  IMAD.X R12, R2, 0x1, R14, P1 ;  /* 0x00000001020c7824 */ /* 0x000fc400008e060e */
[C---:B-1----:R-:W-:Y:S02]  /*3270*/  IMAD.X R13, R3.reuse, 0x1, R14, P6 ;  /* 0x00000001030d7824 */ /* 0x042fe400030e060e */
[----:B------:R-:W-:Y:S01]  /*3280*/  STL [R1+0x2c], R15 ;  /* 0x00002c0f01007387 */ /* 0x000fe20000100800 */
[--C-:B------:R-:W-:Y:S02]  /*3290*/  IMAD.X R3, R3, 0x1, R17.reuse, P4 ;  /* 0x0000000103037824 */ /* 0x100fe400020e0611 */
[----:B------:R-:W-:Y:S01]  /*32a0*/  IMAD.X R2, R2, 0x1, R17, P5 ;  /* 0x0000000102027824 */ /* 0x000fe200028e0611 */
[----:B------:R-:W-:Y:S04]  /*32b0*/  STL [R1+0x48], R13 ;  /* 0x0000480d01007387 */ /* 0x000fe80000100800 */
[----:B------:R-:W-:Y:S04]  /*32c0*/  STL [R1+0x40], R12 ;  /* 0x0000400c01007387 */ /* 0x000fe80000100800 */
[----:B------:R-:W-:Y:S04]  /*32d0*/  STL [R1+0x3c], R9 ;  /* 0x00003c0901007387 */ /* 0x000fe80000100800 */
[----:B------:R0:W-:Y:S04]  /*32e0*/  STL [R1+0x38], R4 ;  /* 0x0000380401007387 */ /* 0x0001e80000100800 */
[----:B------:R1:W-:Y:S04]  /*32f0*/  STL [R1+0x30], R3 ;  /* 0x0000300301007387 */ /* 0x0003e80000100800 */
[----:B------:R2:W-:Y:S01]  /*3300*/  STL [R1+0x28], R2 ;  /* 0x0000280201007387 */ /* 0x0005e20000100800 */
[----:B0-----:R-:W-:Y:S01]  /*3310*/  LEA.HI.X.SX32 R4, R10, UR7, 0x1, P0 ;  /* 0x000000070a047c11 */ /* 0x001fe200080f0eff */
[----:B------:R-:W-:-:S03]  /*3320*/  UIADD3.X UR7, UR4, -0x3ffffff0, URZ, UP0, !UPT ;  /* 0xc000001004077890 */ /* 0x000fc600087fe43f */
[----:B------:R-:W-:Y:S01]  /*3330*/  UMOV UR4, UR6 ;  /* 0x0000000600047c82 */ /* 0x000fe20008000000 */
[----:B-1----:R-:W-:Y:S01]  /*3340*/  IMAD.U32 R3, RZ, RZ, UR11 ;  /* 0x0000000bff037e24 */ /* 0x002fe2000f8e00ff */
[----:B------:R-:W-:Y:S01]  /*3350*/  UMOV UR11, 0xc0000010 ;  /* 0xc0000010000b7882 */ /* 0x000fe20000000000 */
[----:B--2---:R-:W-:Y:S01]  /*3360*/  SHF.R.S32.HI R2, RZ, 0x5, R11 ;  /* 0x00000005ff027819 */ /* 0x004fe2000001140b */
[----:B------:R-:W-:Y:S02]  /*3370*/  UMOV UR5, UR7 ;  /* 0x0000000700057c82 */ /* 0x000fe40008000000 */
[----:B------:R-:W-:Y:S02]  /*3380*/  UIADD3.64 UR36, UR4, 0x80, URZ ;  /* 0x0000008004247897 */ /* 0x000fe4000fffe03f */
[----:B------:R-:W-:Y:S02]  /*3390*/  UIADD3.64 UR32, UR4, 0x100, URZ ;  /* 0x0000010004207897 */ /* 0x000fe4000fffe03f */
[----:B------:R-:W-:-:S02]  /*33a0*/  UIADD3.64 UR28, UR4, 0x180, URZ ;  /* 0x00000180041c7897 */ /* 0x000fc4000fffe03f */
[----:B------:R-:W-:Y:S02]  /*33b0*/  UIADD3.64 UR24, UR4, 0x200, URZ ;  /* 0x0000020004187897 */ /* 0x000fe4000fffe03f */
[----:B------:R-:W-:Y:S02]  /*33c0*/  UIADD3.64 UR20, UR4, 0x280, URZ ;  /* 0x0000028004147897 */ /* 0x000fe4000fffe03f */
[----:B------:R-:W-:-:S12]  /*33d0*/  UIADD3.64 UR16, UR4, 0x300, URZ ;  /* 0x0000030004107897 */ /* 0x000fd8000fffe03f */
.L_x_1:
[----:B------:R-:W2:Y:S04]  /*33e0*/  LDL R19, [R1+0x34] ;  /* 0x0000340001137983 */ /* 0x000ea80000100800 */
[----:B------:R-:W3:Y:S04]  /*33f0*/  LDL R18, [R1+0x2c] ;  /* 0x00002c0001127983 */ /* 0x000ee80000100800 */
[----:B------:R-:W4:Y:S04]  /*3400*/  LDL R16, [R1+0x28] ;  /* 0x0000280001107983 */ /* 0x000f280000100800 */
[----:B------:R-:W5:Y:S04]  /*3410*/  LDL R15, [R1+0x54] ;  /* 0x00005400010f7983 */ /* 0x000f680000100800 */
[----:B------:R-:W5:Y:S04]  /*3420*/  LDL R17, [R1+0x30] ;  /* 0x0000300001117983 */ /* 0x000f680000100800 */
[----:B------:R-:W5:Y:S01]  /*3430*/  LDL R118, [R1+0x50] ;  /* 0x0000500001767983 */ /* 0x000f620000100800 */
[----:B------:R-:W-:-:S02]  /*3440*/  ISETP.GT.AND P2, PT, R3, RZ, PT ;  /* 0x000000ff0300720c */ /* 0x000fc40003f44270 */
[----:B------:R-:W-:Y:S01]  /*3450*/  SHF.R.S32.HI R11, RZ, 0x1f, R8 ;  /* 0x0000001fff0b7819 */ /* 0x000fe20000011408 */
[----:B------:R-:W5:Y:S01]  /*3460*/  LDL R14, [R1+0x4c] ;  /* 0x00004c00010e7983 */ /* 0x000f620000100800 */
[----:B------:R-:W-:Y:S02]  /*3470*/  IADD3 R12, P1, R8, UR40, RZ ;  /* 0x00000028080c7c10 */ /* 0x000fe4000ff3e0ff */
[----:B------:R-:W-:Y:S01]  /*3480*/  PRMT R166, RZ, 0x7610, R166 ;  /* 0x00007610ffa67816 */ /* 0x000fe200000000a6 */
[----:B------:R-:W5:Y:S01]  /*3490*/  LDL R121, [R1+0x48] ;  /* 0x0000480001797983 */ /* 0x000f620000100800 */
[----:B------:R-:W-:Y:S02]  /*34a0*/  IADD3.X R13, R11, UR41, RZ, P1, !PT ;  /* 0x000000290b0d7c10 */ /* 0x000fe40008ffe4ff */
[----:B------:R-:W-:Y:S01]  /*34b0*/  SHF.R.S32.HI R9, RZ, 0x1f, R7 ;  /* 0x0000001fff097819 */ /* 0x000fe20000011407 */
[----:B------:R-:W5:Y:S01]  /*34c0*/  LDL R120, [R1+0x5c] ;  /* 0x00005c0001787983 */ /* 0x000f620000100800 */
[----:B------:R-:W-:-:S02]  /*34d0*/  IADD3 R10, P0, R7, UR40, RZ ;  /* 0x00000028070a7c10 */ /* 0x000fc4000ff1e0ff */
[----:B------:R-:W-:Y:S01]  /*34e0*/  PRMT R165, RZ, 0x7610, R165 ;  /* 0x00007610ffa57816 */ /* 0x000fe200000000a5 */
[----:B------:R0:W5:Y:S01]  /*34f0*/  @P2 LDG.E.U8 R166, desc[UR14][R12.64] ;  /* 0x0000000e0ca62981 */ /* 0x000162000c1e1100 */
[----:B------:R-:W-:Y:S02]  /*3500*/  IADD3.X R11, R9, UR41, RZ, P0, !PT ;  /* 0x00000029090b7c10 */ /* 0x000fe400087fe4ff */
[----:B------:R-:W-:Y:S01]  /*3510*/  SHF.R.S32.HI R9, RZ, 0x1f, R6 ;  /* 0x0000001fff097819 */ /* 0x000fe20000011406 */
[----:B------:R-:W5:Y:S04]  /*3520*/  LDL R119, [R1+0x74] ;  /* 0x0000740001777983 */ /* 0x000f680000100800 */
[----:B------:R1:W5:Y:S01]  /*3530*/  @P2 LDG.E.U8 R165, desc[UR14][R10.64] ;  /* 0x0000000e0aa52981 */ /* 0x000362000c1e1100 */
[----:B0-----:R-:W-:-:S02]  /*3540*/  IADD3 R12, P0, R6, UR40, RZ ;  /* 0x00000028060c7c10 */ /* 0x001fc4000ff1e0ff */
[----:B------:R-:W-:Y:S01]  /*3550*/  PRMT R116, RZ, 0x7610, R116 ;  /* 0x00007610ff747816 */ /* 0x000fe20000000074 */
[----:B------:R-:W5:Y:S01]  /*3560*/  LDL R156, [R1+0x64] ;  /* 0x00006400019c7983 */ /* 0x000f620000100800 */
[----:B------:R-:W-:Y:S02]  /*3570*/  IADD3.X R13, R9, UR41, RZ, P0, !PT ;  /* 0x00000029090d7c10 */ /* 0x000fe400087fe4ff */
[----:B------:R-:W-:Y:S01]  /*3580*/  PRMT R9, RZ, 0x7610, R9 ;  /* 0x00007610ff097816 */ /* 0x000fe20000000009 */
[----:B------:R-:W5:Y:S01]  /*3590*/  LDL R157, [R1+0xe8] ;  /* 0x0000e800019d7983 */ /* 0x000f620000100800 */
[----:B-1----:R-:W-:Y:S02]  /*35a0*/  SHF.R.S32.HI R11, RZ, 0x1f, R5 ;  /* 0x0000001fff0b7819 */ /* 0x002fe40000011405 */
[----:B------:R-:W-:Y:S01]  /*35b0*/  IADD3 R10, P1, R5, UR40, RZ ;  /* 0x00000028050a7c10 */ /* 0x000fe2000ff3e0ff */
[----:B------:R-:W5:Y:S03]  /*35c0*/  LDL R158, [R1+0x164] ;  /* 0x00016400019e7983 */ /* 0x000f660000100800 */
[----:B------:R-:W-:Y:S01]  /*35d0*/  IADD3.X R11, R11, UR41, RZ, P1, !PT ;  /* 0x000000290b0b7c10 */ /* 0x000fe20008ffe4ff */
[----:B------:R2:W5:Y:S04]  /*35e0*/  @P2 LDG.E.U8 R9, desc[UR14][R12.64] ;  /* 0x0000000e0c092981 */ /* 0x000568000c1e1100 */
[----:B------:R3:W5:Y:S01]  /*35f0*/  @P2 LDG.E.U8 R116, desc[UR14][R10.64] ;  /* 0x0000000e0a742981 */ /* 0x000762000c1e1100 */
[----:B------:R-:W-:-:S02]  /*3600*/  PRMT R117, RZ, 0x7610, R117 ;  /* 0x00007610ff757816 */ /* 0x000fc40000000075 */
[----:B------:R-:W-:Y:S01]  /*3610*/  PRMT R155, RZ, 0x7610, R155 ;  /* 0x00007610ff9b7816 */ /* 0x000fe2000000009b */
[----:B------:R-:W5:Y:S01]  /*3620*/  LDL R159, [R1+0x23c] ;  /* 0x00023c00019f7983 */ /* 0x000f620000100800 */
[----:B------:R-:W-:Y:S02]  /*3630*/  PRMT R154, RZ, 0x7610, R154 ;  /* 0x00007610ff9a7816 */ /* 0x000fe4000000009a */
[----:B------:R-:W-:Y:S01]  /*3640*/  PRMT R153, RZ, 0x7610, R153 ;  /* 0x00007610ff997816 */ /* 0x000fe20000000099 */
[----:B------:R-:W5:Y:S01]  /*3650*/  LDL R160, [R1+0x240] ;  /* 0x0002400001a07983 */ /* 0x000f620000100800 */
[----:B------:R-:W-:Y:S02]  /*3660*/  PRMT R152, RZ, 0x7610, R152 ;  /* 0x00007610ff987816 */ /* 0x000fe40000000098 */
[----:B------:R-:W-:Y:S01]  /*3670*/  PRMT R94, RZ, 0x7610, R94 ;  /* 0x00007610ff5e7816 */ /* 0x000fe2000000005e */
[----:B------:R-:W5:Y:S01]  /*3680*/  LDL R161, [R1+0x274] ;  /* 0x0002740001a17983 */ /* 0x000f620000100800 */
[----:B--2---:R-:W-:-:S03]  /*3690*/  IADD3 R12, P1, R19, UR40, RZ ;  /* 0x00000028130c7c10 */ /* 0x004fc6000ff3e0ff */
[----:B------:R-:W2:Y:S01]  /*36a0*/  LDL R19, [R1+0x44] ;  /* 0x0000440001137983 */ /* 0x000ea20000100800 */
[----:B---3--:R-:W-:-:S03]  /*36b0*/  IADD3 R10, P2, R18, UR40, RZ ;  /* 0x00000028120a7c10 */ /* 0x008fc6000ff5e0ff */
[----:B------:R-:W3:Y:S01]  /*36c0*/  LDL R18, [R1+0x40] ;  /* 0x0000400001127983 */ /* 0x000ee20000100800 */
[----:B----4-:R-:W-:Y:S02]  /*36d0*/  IADD3.X R11, R16, UR41, RZ, P2, !PT ;  /* 0x00000029100b7c10 */ /* 0x010fe400097fe4ff */
[----:B-----5:R-:W-:Y:S02]  /*36e0*/  IADD3 R16, P2, R15, UR40, RZ ;  /* 0x000000280f107c10 */ /* 0x020fe4000ff5e0ff */
[----:B------:R-:W-:Y:S02]  /*36f0*/  IADD3.X R13, R17, UR41, RZ, P1, !PT ;  /* 0x00000029110d7c10 */ /* 0x000fe40008ffe4ff */
[----:B------:R-:W-:Y:S02]  /*3700*/  IADD3.X R17, R118, UR41, RZ, P2, !PT ;  /* 0x0000002976117c10 */ /* 0x000fe400097fe4ff */
[----:B------:R-:W4:Y:S01]  /*3710*/  LDL R118, [R1+0x58] ;  /* 0x0000580001767983 */ /* 0x000f220000100800 */
[----:B------:R-:W-:-:S02]  /*3720*/  ISETP.GT.AND P0, PT, R3, 0x1, PT ;  /* 0x000000010300780c */ /* 0x000fc40003f04270 */
[----:B------:R-:W-:Y:S02]  /*3730*/  ISETP.GT.AND P1, PT, R3, 0x2, PT ;  /* 0x000000020300780c */ /* 0x000fe40003f24270 */
[----:B------:R-:W-:-:S09]  /*3740*/  IADD3 R14, P3, R14, UR40, RZ ;  /* 0x000000280e0e7c10 */ /* 0x000fd2000ff7e0ff */
[----:B------:R-:W5:Y:S01]  /*3750*/  @P0 LDG.E.U8 R117, desc[UR14][R10.64] ;  /* 0x0000000e0a750981 */ /* 0x000f62000c1e1100 */
[----:B------:R-:W-:-:S03]  /*3760*/  IADD3.X R15, R121, UR41, RZ, P3, !PT ;  /* 0x00000029790f7c10 */ /* 0x000fc60009ffe4ff */
[----:B------:R-:W5:Y:S04]  /*3770*/  LDL R121, [R1+0x70] ;  /* 0x0000700001797983 */ /* 0x000f680000100800 */
[----:B------:R0:W5:Y:S04]  /*3780*/  @P0 LDG.E.U8 R155, desc[UR14][R12.64] ;  /* 0x0000000e0c9b0981 */ /* 0x000168000c1e1100 */
[----:B------:R1:W5:Y:S01]  /*3790*/  @P1 LDG.E.U8 R154, desc[UR14][R16.64] ;  /* 0x0000000e109a1981 */ /* 0x000362000c1e1100 */
[----:B0-----:R-:W-:Y:S02]  /*37a0*/  PRMT R13, RZ, 0x7610, R13 ;  /* 0x00007610ff0d7816 */ /* 0x001fe4000000000d */
[----:B-1----:R-:W-:-:S02]  /*37b0*/  IADD3 R16, P4, R120, UR40, RZ ;  /* 0x0000002878107c10 */ /* 0x002fc4000ff9e0ff */
[----:B------:R-:W5:Y:S04]  /*37c0*/  LDL R120, [R1+0x7c] ;  /* 0x00007c0001787983 */ /* 0x000f680000100800 */
[----:B------:R0:W5:Y:S02]  /*37d0*/  @P1 LDG.E.U8 R13, desc[UR14][R14.64] ;  /* 0x0000000e0e0d1981 */ /* 0x000164000c1e1100 */
[----:B0-----:R-:W-:Y:S02]  /*37e0*/  IADD3 R14, P3, R119, UR40, RZ ;  /* 0x00000028770e7c10 */ /* 0x001fe4000ff7e0ff */
[----:B------:R-:W5:Y:S01]  /*37f0*/  LDL R119, [R1+0x60] ;  /* 0x0000600001777983 */ /* 0x000f620000100800 */
[----:B--2---:R-:W-:-:S03]  /*3800*/  IADD3 R10, P2, R19, UR40, RZ ;  /* 0x00000028130a7c10 */ /* 0x004fc6000ff5e0ff */
[----:B------:R-:W2:Y:S01]  /*3810*/  LDL R19, [R1+0x6c] ;  /* 0x00006c0001137983 */ /* 0x000ea20000100800 */
[----:B---3--:R-:W-:-:S03]  /*3820*/  IADD3.X R11, R18, UR41, RZ, P2, !PT ;  /* 0x00000029120b7c10 */ /* 0x008fc600097fe4ff */
[----:B------:R-:W3:Y:S01]  /*3830*/  LDL R18, [R1+0x68] ;  /* 0x0000680001127983 */ /* 0x000ee20000100800 */
[----:B----4-:R-:W-:-:S03]  /*3840*/  IADD3.X R17, R118, UR41, RZ, P4, !PT ;  /* 0x0000002976117c10 */ /* 0x010fc6000a7fe4ff */
[----:B------:R-:W4:Y:S04]  /*3850*/  @P1 LDG.E.U8 R153, desc[UR14][R10.64] ;  /* 0x0000000e0a991981 */ /* 0x000f28000c1e1100 */
[----:B------:R-:W4:Y:S01]  /*3860*/  LDL R118, [R1+0x78] ;  /* 0x0000780001767983 */ /* 0x000f220000100800 */
[----:B------:R-:W-:Y:S02]  /*3870*/  ISETP.GT.AND P2, PT, R3, 0x3, PT ;  /* 0x000000030300780c */ /* 0x000fe40003f44270 */
[----:B------:R-:W-:Y:S01]  /*3880*/  PRMT R115, RZ, 0x7610, R115 ;  /* 0x00007610ff737816 */ /* 0x000fe20000000073 */
[----:B------:R-:W4:Y:S01]  /*3890*/  @P1 LDG.E.U8 R94, desc[UR14][R16.64] ;  /* 0x0000000e105e1981 */ /* 0x000f22000c1e1100 */
[----:B-----5:R-:W-:-:S03]  /*38a0*/  IADD3.X R15, R121, UR41, RZ, P3, !PT ;  /* 0x00000029790f7c10 */ /* 0x020fc60009ffe4ff */
[----:B------:R-:W5:Y:S06]  /*38b0*/  LDL R121, [R1+0x8c] ;  /* 0x00008c0001797983 */ /* 0x000f6c0000100800 */
[----:B------:R0:W5:Y:S02]  /*38c0*/  @P2 LDG.E.U8 R115, desc[UR14][R14.64] ;  /* 0x0000000e0e732981 */ /* 0x000164000c1e1100 */
[----:B0-----:R-:W-:Y:S02]  /*38d0*/  IADD3 R14, P1, R156, UR40, RZ ;  /* 0x000000289c0e7c10 */ /* 0x001fe4000ff3e0ff */
[----:B------:R-:W-:Y:S01]  /*38e0*/  PRMT R90, RZ, 0x7610, R90 ;  /* 0x00007610ff5a7816 */ /* 0x000fe2000000005a */
[----:B------:R-:W5:Y:S01]  /*38f0*/  LDL R156, [R1+0x98] ;  /* 0x00009800019c7983 */ /* 0x000f620000100800 */
[----:B------:R-:W-:-:S03]  /*3900*/  IADD3.X R15, R119, UR41, RZ, P1, !PT ;  /* 0x00000029770f7c10 */ /* 0x000fc60008ffe4ff */
[----:B------:R-:W5:Y:S01]  /*3910*/  LDL R119, [R1+0x88] ;  /* 0x0000880001777983 */ /* 0x000f620000100800 */
[----:B------:R-:W-:-:S03]  /*3920*/  PRMT R151, RZ, 0x7610, R151 ;  /* 0x00007610ff977816 */ /* 0x000fc60000000097 */
[----:B------:R-:W5:Y:S01]  /*3930*/  @P2 LDG.E.U8 R90, desc[UR14][R14.64] ;  /* 0x0000000e0e5a2981 */ /* 0x000f62000c1e1100 */
[----:B--2---:R-:W-:-:S03]  /*3940*/  IADD3 R10, P4, R19, UR40, RZ ;  /* 0x00000028130a7c10 */ /* 0x004fc6000ff9e0ff */
[----:B------:R-:W2:Y:S01]  /*3950*/  LDL R19, [R1+0x94] ;  /* 0x0000940001137983 */ /* 0x000ea20000100800 */
[----:B---3--:R-:W-:-:S03]  /*3960*/  IADD3.X R11, R18, UR41, RZ, P4, !PT ;  /* 0x00000029120b7c10 */ /* 0x008fc6000a7fe4ff */
[----:B------:R-:W3:Y:S04]  /*3970*/  LDL R18, [R1+0x90] ;  /* 0x0000900001127983 */ /* 0x000ee80000100800 */
[----:B------:R0:W3:Y:S02]  /*3980*/  @P2 LDG.E.U8 R152, desc[UR14][R10.64] ;  /* 0x0000000e0a982981 */ /* 0x0000e4000c1e1100 */
[----:B0-----:R-:W-:Y:S02]  /*3990*/  IADD3 R10, P3, R120, UR40, RZ ;  /* 0x00000028780a7c10 */ /* 0x001fe4000ff7e0ff */
[----:B------:R-:W3:Y:S02]  /*39a0*/  LDL R120, [R1+0x84] ;  /* 0x0000840001787983 */ /* 0x000ee40000100800 */
[----:B----4-:R-:W-:-:S02]  /*39b0*/  IADD3.X R11, R118, UR41, RZ, P3, !PT ;  /* 0x00000029760b7c10 */ /* 0x010fc40009ffe4ff */
[----:B------:R-:W4:Y:S04]  /*39c0*/  LDL R118, [R1+0x80] ;  /* 0x0000800001767983 */ /* 0x000f280000100800 */
[----:B------:R0:W4:Y:S01]  /*39d0*/  @P2 LDG.E.U8 R151, desc[UR14][R10.64] ;  /* 0x0000000e0a972981 */ /* 0x000122000c1e1100 */
[----:B-----5:R-:W-:-:S03]  /*39e0*/  IADD3 R14, P2, R121, UR40, RZ ;  /* 0x00000028790e7c10 */ /* 0x020fc6000ff5e0ff */
[----:B------:R-:W5:Y:S01]  /*39f0*/  LDL R121, [R1+0xb4] ;  /* 0x0000b40001797983 */ /* 0x000f620000100800 */
[----:B------:R-:W-:-:S03]  /*3a00*/  IADD3.X R15, R119, UR41, RZ, P2, !PT ;  /* 0x00000029770f7c10 */ /* 0x000fc600097fe4ff */
[----:B------:R-:W5:Y:S01]  /*3a10*/  LDL R119, [R1+0xa8] ;  /* 0x0000a80001777983 */ /* 0x000f620000100800 */
[----:B--2---:R-:W-:-:S03]  /*3a20*/  IADD3 R16, P3, R19, UR40, RZ ;  /* 0x0000002813107c10 */ /* 0x004fc6000ff7e0ff */
[----:B------:R-:W2:Y:S01]  /*3a30*/  LDL R19, [R1+0x9c] ;  /* 0x00009c0001137983 */ /* 0x000ea20000100800 */
[----:B---3--:R-:W-:-:S03]  /*3a40*/  IADD3.X R17, R18, UR41, RZ, P3, !PT ;  /* 0x0000002912117c10 */ /* 0x008fc60009ffe4ff */
[----:B------:R-:W3:Y:S01]  /*3a50*/  LDL R18, [R1+0xac] ;  /* 0x0000ac0001127983 */ /* 0x000ee20000100800 */
[----:B0-----:R-:W-:-:S03]  /*3a60*/  IADD3 R10, P3, R120, UR40, RZ ;  /* 0x00000028780a7c10 */ /* 0x001fc6000ff7e0ff */
[----:B------:R-:W3:Y:S01]  /*3a70*/  LDL R120, [R1+0xb0] ;  /* 0x0000b00001787983 */ /* 0x000ee20000100800 */
[----:B----4-:R-:W-:-:S03]  /*3a80*/  IADD3.X R11, R118, UR41, RZ, P3, !PT ;  /* 0x00000029760b7c10 */ /* 0x010fc60009ffe4ff */
[----:B------:R-:W4:Y:S01]  /*3a90*/  LDL R118, [R1+0xa4] ;  /* 0x0000a40001767983 */ /* 0x000f220000100800 */
[----:B------:R-:W-:Y:S02]  /*3aa0*/  ISETP.GT.AND P1, PT, R3, 0x4, PT ;  /* 0x000000040300780c */ /* 0x000fe40003f24270 */
[----:B------:R-:W-:Y:S02]  /*3ab0*/  PRMT R98, RZ, 0x7610, R98 ;  /* 0x00007610ff627816 */ /* 0x000fe40000000062 */
[----:B------:R-:W-:Y:S02]  /*3ac0*/  PRMT R114, RZ, 0x7610, R114 ;  /* 0x00007610ff727816 */ /* 0x000fe40000000072 */
[----:B------:R-:W-:-:S07]  /*3ad0*/  PRMT R149, RZ, 0x7610, R149 ;  /* 0x00007610ff957816 */ /* 0x000fce0000000095 */
[----:B------:R-:W4:Y:S01]  /*3ae0*/  @P1 LDG.E.U8 R98, desc[UR14][R16.64] ;  /* 0x0000000e10621981 */ /* 0x000f22000c1e1100 */
[----:B------:R-:W-:-:S03]  /*3af0*/  ISETP.GT.AND P2, PT, R3, 0x5, PT ;  /* 0x000000050300780c */ /* 0x000fc60003f44270 */
[----:B------:R5:W4:Y:S04]  /*3b00*/  @P1 LDG.E.U8 R114, desc[UR14][R14.64] ;  /* 0x0000000e0e721981 */ /* 0x000b28000c1e1100 */
[----:B------:R3:W4:Y:S01]  /*3b10*/  @P1 LDG.E.U8 R149, desc[UR14][R10.64] ;  /* 0x0000000e0a951981 */ /* 0x000722000c1e1100 */
[----:B-----5:R-:W-:-:S03]  /*3b20*/  IADD3 R14, P3, R121, UR40, RZ ;  /* 0x00000028790e7c10 */ /* 0x020fc6000ff7e0ff */
[----:B------:R-:W5:Y:S01]  /*3b30*/  LDL R121, [R1+0xa0] ;  /* 0x0000a00001797983 */ /* 0x000f620000100800 */
[----:B------:R-:W-:Y:S02]  /*3b40*/  PRMT R112, RZ, 0x7610, R112 ;  /* 0x00007610ff707816 */ /* 0x000fe40000000070 */
[----:B------:R-:W-:Y:S02]  /*3b50*/  PRMT R150, RZ, 0x7610, R150 ;  /* 0x00007610ff967816 */ /* 0x000fe40000000096 */
[----:B--2---:R-:W-:Y:S02]  /*3b60*/  IADD3 R16, P4, R19, UR40, RZ ;  /* 0x0000002813107c10 */ /* 0x004fe4000ff9e0ff */
[----:B------:R-:W2:Y:S02]  /*3b70*/  LDL R19, [R1+0xbc] ;  /* 0x0000bc0001137983 */ /* 0x000ea40000100800 */
[----:B------:R-:W-:Y:S02]  /*3b80*/  IADD3.X R17, R156, UR41, RZ, P4, !PT ;  /* 0x000000299c117c10 */ /* 0x000fe4000a7fe4ff */
[----:B---3--:R-:W-:Y:S01]  /*3b90*/  IADD3 R10, P4, R18, UR40, RZ ;  /* 0x00000028120a7c10 */ /* 0x008fe2000ff9e0ff */
[----:B------:R-:W3:Y:S04]  /*3ba0*/  LDL R156, [R1+0xc8] ;  /* 0x0000c800019c7983 */ /* 0x000ee80000100800 */
[----:B------:R-:W3:Y:S01]  /*3bb0*/  LDL R18, [R1+0xb8] ;  /* 0x0000b80001127983 */ /* 0x000ee20000100800 */
[----:B------:R-:W-:-:S03]  /*3bc0*/  IADD3.X R11, R119, UR41, RZ, P4, !PT ;  /* 0x00000029770b7c10 */ /* 0x000fc6000a7fe4ff */
[----:B------:R-:W3:Y:S04]  /*3bd0*/  LDL R119, [R1+0xcc] ;  /* 0x0000cc0001777983 */ /* 0x000ee80000100800 */
[----:B------:R-:W3:Y:S01]  /*3be0*/  @P1 LDG.E.U8 R112, desc[UR14][R16.64] ;  /* 0x0000000e10701981 */ /* 0x000ee2000c1e1100 */
[----:B------:R-:W-:-:S03]  /*3bf0*/  IADD3.X R15, R120, UR41, RZ, P3, !PT ;  /* 0x00000029780f7c10 */ /* 0x000fc60009ffe4ff */
[----:B------:R-:W3:Y:S04]  /*3c00*/  LDL R120, [R1+0xd4] ;  /* 0x0000d40001787983 */ /* 0x000ee80000100800 */
[----:B------:R4:W3:Y:S02]  /*3c10*/  @P2 LDG.E.U8 R150, desc[UR14][R14.64] ;  /* 0x0000000e0e962981 */ /* 0x0008e4000c1e1100 */
[----:B----4-:R-:W-:Y:S02]  /*3c20*/  IADD3 R14, P1, R118, UR40, RZ ;  /* 0x00000028760e7c10 */ /* 0x010fe4000ff3e0ff */
[----:B------:R-:W4:Y:S01]  /*3c30*/  LDL R118, [R1+0xd0] ;  /* 0x0000d00001767983 */ /* 0x000f220000100800 */
[----:B------:R-:W-:-:S06]  /*3c40*/  PRMT R148, RZ, 0x7610, R148 ;  /* 0x00007610ff947816 */ /* 0x000fcc0000000094 */
[----:B------:R2:W4:Y:S01]  /*3c50*/  @P2 LDG.E.U8 R148, desc[UR14][R10.64] ;  /* 0x0000000e0a942981 */ /* 0x000522000c1e1100 */
[----:B------:R-:W-:Y:S02]  /*3c60*/  PRMT R113, RZ, 0x7610, R113 ;  /* 0x00007610ff717816 */ /* 0x000fe40000000071 */
[----:B------:R-:W-:Y:S02]  /*3c70*/  PRMT R147, RZ, 0x7610, R147 ;  /* 0x00007610ff937816 */ /* 0x000fe40000000093 */
[----:B-----5:R-:W-:Y:S02]  /*3c80*/  IADD3.X R15, R121, UR41, RZ, P1, !PT ;  /* 0x00000029790f7c10 */ /* 0x020fe40008ffe4ff */
[----:B------:R-:W5:Y:S04]  /*3c90*/  LDL R121, [R1+0xc0] ;  /* 0x0000c00001797983 */ /* 0x000f680000100800 */
[----:B------:R0:W5:Y:S01]  /*3ca0*/  @P2 LDG.E.U8 R113, desc[UR14][R14.64] ;  /* 0x0000000e0e712981 */ /* 0x000162000c1e1100 */
[----:B--2---:R-:W-:-:S03]  /*3cb0*/  IADD3 R10, P3, R19, UR40, RZ ;  /* 0x00000028130a7c10 */ /* 0x004fc6000ff7e0ff */
[----:B------:R-:W2:Y:S01]  /*3cc0*/  LDL R19, [R1+0xc4] ;  /* 0x0000c40001137983 */ /* 0x000ea20000100800 */
[----:B---3--:R-:W-:-:S03]  /*3cd0*/  IADD3.X R11, R18, UR41, RZ, P3, !PT ;  /* 0x00000029120b7c10 */ /* 0x008fc60009ffe4ff */
[----:B------:R-:W3:Y:S04]  /*3ce0*/  LDL R18, [R1+0xdc] ;  /* 0x0000dc0001127983 */ /* 0x000ee80000100800 */
[----:B------:R2:W3:Y:S01]  /*3cf0*/  @P2 LDG.E.U8 R147, desc[UR14][R10.64] ;  /* 0x0000000e0a932981 */ /* 0x0004e2000c1e1100 */
[----:B------:R-:W-:-:S03]  /*3d00*/  IADD3 R16, P3, R120, UR40, RZ ;  /* 0x0000002878107c10 */ /* 0x000fc6000ff7e0ff */
        /* <DEDUP_REMOVED lines=8> */
[----:B------:R-:W-:Y:S02]  /*3d90*/  IADD3.X R15, R156, UR41, RZ, P2, !PT ;  /* 0x000000299c0f7c10 */ /* 0x000fe400097fe4ff */
[----:B------:R-:W-:Y:S01]  /*3da0*/  PRMT R145, RZ, 0x7610, R145 ;  /* 0x00007610ff917816 */ /* 0x000fe20000000091 */
[----:B------:R-:W4:Y:S04]  /*3db0*/  LDL R156, [R1+0x114] ;  /* 0x00011400019c7983 */ /* 0x000f280000100800 */
[----:B------:R3:W4:Y:S04]  /*3dc0*/  @P1 LDG.E.U8 R111, desc[UR14][R16.64] ;  /* 0x0000000e106f1981 */ /* 0x000728000c1e1100 */
[----:B------:R0:W4:Y:S01]  /*3dd0*/  @P1 LDG.E.U8 R21, desc[UR14][R14.64] ;  /* 0x0000000e0e151981 */ /* 0x000122000c1e1100 */
[----:B--2---:R-:W-:-:S03]  /*3de0*/  IADD3 R10, P3, R19, UR40, RZ ;  /* 0x00000028130a7c10 */ /* 0x004fc6000ff7e0ff */
[----:B------:R-:W2:Y:S01]  /*3df0*/  LDL R19, [R1+0xf0] ;  /* 0x0000f00001137983 */ /* 0x000ea20000100800 */
[----:B-----5:R-:W-:Y:S02]  /*3e00*/  IADD3.X R11, R121, UR41, RZ, P3, !PT ;  /* 0x00000029790b7c10 */ /* 0x020fe40009ffe4ff */
[----:B------:R-:W-:Y:S01]  /*3e10*/  ISETP.GT.AND P2, PT, R3, 0x7, PT ;  /* 0x000000070300780c */ /* 0x000fe20003f44270 */
[----:B------:R-:W5:Y:S01]  /*3e20*/  LDL R121, [R1+0x10c] ;  /* 0x00010c0001797983 */ /* 0x000f620000100800 */
[----:B---3--:R-:W-:-:S03]  /*3e30*/  IADD3 R16, P4, R18, UR40, RZ ;  /* 0x0000002812107c10 */ /* 0x008fc6000ff9e0ff */
[----:B------:R-:W3:Y:S04]  /*3e40*/  LDL R18, [R1+0xe4] ;  /* 0x0000e40001127983 */ /* 0x000ee80000100800 */
[----:B------:R4:W5:Y:S01]  /*3e50*/  @P1 LDG.E.U8 R145, desc[UR14][R10.64] ;  /* 0x0000000e0a911981 */ /* 0x000962000c1e1100 */
[----:B0-----:R-:W-:-:S03]  /*3e60*/  IADD3 R14, P3, R120, UR40, RZ ;  /* 0x00000028780e7c10 */ /* 0x001fc6000ff7e0ff */
[----:B------:R-:W5:Y:S01]  /*3e70*/  LDL R120, [R1+0xfc] ;  /* 0x0000fc0001787983 */ /* 0x000f620000100800 */
[----:B------:R-:W-:-:S03]  /*3e80*/  IADD3.X R17, R119, UR41, RZ, P4, !PT ;  /* 0x0000002977117c10 */ /* 0x000fc6000a7fe4ff */
[----:B------:R-:W5:Y:S01]  /*3e90*/  LDL R119, [R1+0xe0] ;  /* 0x0000e00001777983 */ /* 0x000f620000100800 */
[----:B----4-:R-:W-:-:S03]  /*3ea0*/  IADD3 R10, P4, R118, UR40, RZ ;  /* 0x00000028760a7c10 */ /* 0x010fc6000ff9e0ff */
[----:B------:R-:W4:Y:S01]  /*3eb0*/  LDL R118, [R1+0xf8] ;  /* 0x0000f80001767983 */ /* 0x000f220000100800 */
[----:B------:R-:W-:Y:S02]  /*3ec0*/  PRMT R95, RZ, 0x7610, R95 ;  /* 0x00007610ff5f7816 */ /* 0x000fe4000000005f */
[----:B------:R-:W-:Y:S02]  /*3ed0*/  PRMT R146, RZ, 0x7610, R146 ;  /* 0x00007610ff927816 */ /* 0x000fe40000000092 */
[----:B------:R-:W-:Y:S02]  /*3ee0*/  PRMT R144, RZ, 0x7610, R144 ;  /* 0x00007610ff907816 */ /* 0x000fe40000000090 */
[----:B------:R-:W-:Y:S01]  /*3ef0*/  IADD3.X R11, R157, UR41, RZ, P4, !PT ;  /* 0x000000299d0b7c10 */ /* 0x000fe2000a7fe4ff */
[----:B------:R-:W4:Y:S04]  /*3f00*/  @P1 LDG.E.U8 R95, desc[UR14][R16.64] ;  /* 0x0000000e105f1981 */ /* 0x000f28000c1e1100 */
[----:B------:R-:W4:Y:S01]  /*3f10*/  @P2 LDG.E.U8 R144, desc[UR14][R10.64] ;  /* 0x0000000e0a902981 */ /* 0x000f22000c1e1100 */
[----:B------:R-:W-:-:S02]  /*3f20*/  PRMT R91, RZ, 0x7610, R91 ;  /* 0x00007610ff5b7816 */ /* 0x000fc4000000005b */
[----:B------:R-:W-:Y:S01]  /*3f30*/  PRMT R143, RZ, 0x7610, R143 ;  /* 0x00007610ff8f7816 */ /* 0x000fe2000000008f */
[----:B------:R-:W4:Y:S01]  /*3f40*/  LDL R157, [R1+0x134] ;  /* 0x00013400019d7983 */ /* 0x000f220000100800 */
[----:B--2---:R-:W-:-:S03]  /*3f50*/  IADD3.X R15, R19, UR41, RZ, P3, !PT ;  /* 0x00000029130f7c10 */ /* 0x004fc60009ffe4ff */
[----:B------:R-:W2:Y:S04]  /*3f60*/  LDL R19, [R1+0x110] ;  /* 0x0001100001137983 */ /* 0x000ea80000100800 */
[----:B------:R3:W2:Y:S02]  /*3f70*/  @P2 LDG.E.U8 R146, desc[UR14][R14.64] ;  /* 0x0000000e0e922981 */ /* 0x0006a4000c1e1100 */
[----:B---3--:R-:W-:Y:S02]  /*3f80*/  IADD3 R14, P1, R18, UR40, RZ ;  /* 0x00000028120e7c10 */ /* 0x008fe4000ff3e0ff */
[----:B------:R-:W3:Y:S01]  /*3f90*/  LDL R18, [R1+0x104] ;  /* 0x0001040001127983 */ /* 0x000ee20000100800 */
[----:B-----5:R-:W-:-:S03]  /*3fa0*/  IADD3 R10, P3, R120, UR40, RZ ;  /* 0x00000028780a7c10 */ /* 0x020fc6000ff7e0ff */
[----:B------:R-:W5:Y:S01]  /*3fb0*/  LDL R120, [R1+0x108] ;  /* 0x0001080001787983 */ /* 0x000f620000100800 */
[----:B------:R-:W-:-:S03]  /*3fc0*/  IADD3.X R15, R119, UR41, RZ, P1, !PT ;  /* 0x00000029770f7c10 */ /* 0x000fc60008ffe4ff */
[----:B------:R-:W5:Y:S01]  /*3fd0*/  LDL R119, [R1+0x100] ;  /* 0x0001000001777983 */ /* 0x000f620000100800 */
[----:B----4-:R-:W-:-:S03]  /*3fe0*/  IADD3.X R11, R118, UR41, RZ, P3, !PT ;  /* 0x00000029760b7c10 */ /* 0x010fc60009ffe4ff */
[----:B------:R0:W4:Y:S04]  /*3ff0*/  @P2 LDG.E.U8 R91, desc[UR14][R14.64] ;  /* 0x0000000e0e5b2981 */ /* 0x000128000c1e1100 */
[----:B------:R-:W4:Y:S01]  /*4000*/  LDL R118, [R1+0x11c] ;  /* 0x00011c0001767983 */ /* 0x000f220000100800 */
[----:B------:R-:W-:-:S03]  /*4010*/  IADD3 R16, P3, R156, UR40, RZ ;  /* 0x000000289c107c10 */ /* 0x000fc6000ff7e0ff */
[----:B------:R3:W4:Y:S01]  /*4020*/  @P2 LDG.E.U8 R143, desc[UR14][R10.64] ;  /* 0x0000000e0a8f2981 */ /* 0x000722000c1e1100 */
[----:B------:R-:W-:Y:S02]  /*4030*/  ISETP.GT.AND P1, PT, R3, 0x8, PT ;  /* 0x000000080300780c */ /* 0x000fe40003f24270 */
[----:B0-----:R-:W-:Y:S01]  /*4040*/  IADD3 R14, P2, R121, UR40, RZ ;  /* 0x00000028790e7c10 */ /* 0x001fe2000ff5e0ff */
[----:B------:R-:W4:Y:S01]  /*4050*/  LDL R156, [R1+0x130] ;  /* 0x00013000019c7983 */ /* 0x000f220000100800 */
[----:B------:R-:W-:-:S03]  /*4060*/  PRMT R99, RZ, 0x7610, R99 ;  /* 0x00007610ff637816 */ /* 0x000fc60000000063 */
[----:B------:R-:W4:Y:S01]  /*4070*/  LDL R121, [R1+0x124] ;  /* 0x0001240001797983 */ /* 0x000f220000100800 */
[----:B--2---:R-:W-:-:S03]  /*4080*/  IADD3.X R17, R19, UR41, RZ, P3, !PT ;  /* 0x0000002913117c10 */ /* 0x004fc60009ffe4ff */
[----:B------:R-:W2:Y:S04]  /*4090*/  LDL R19, [R1+0x118] ;  /* 0x0001180001137983 */ /* 0x000ea80000100800 */
[----:B------:R4:W2:Y:S01]  /*40a0*/  @P1 LDG.E.U8 R99, desc[UR14][R16.64] ;  /* 0x0000000e10631981 */ /* 0x0008a2000c1e1100 */
[----:B---3--:R-:W-:-:S03]  /*40b0*/  IADD3 R10, P3, R18, UR40, RZ ;  /* 0x00000028120a7c10 */ /* 0x008fc6000ff7e0ff */
[----:B------:R-:W3:Y:S01]  /*40c0*/  LDL R18, [R1+0x12c] ;  /* 0x00012c0001127983 */ /* 0x000ee20000100800 */
[----:B-----5:R-:W-:-:S03]  /*40d0*/  IADD3.X R15, R120, UR41, RZ, P2, !PT ;  /* 0x00000029780f7c10 */ /* 0x020fc600097fe4ff */
[----:B------:R-:W5:Y:S01]  /*40e0*/  LDL R120, [R1+0x128] ;  /* 0x0001280001787983 */ /* 0x000f620000100800 */
[----:B------:R-:W-:-:S03]  /*40f0*/  IADD3.X R11, R119, UR41, RZ, P3, !PT ;  /* 0x00000029770b7c10 */ /* 0x000fc60009ffe4ff */
[----:B------:R-:W5:Y:S01]  /*4100*/  LDL R119, [R1+0x13c] ;  /* 0x00013c0001777983 */ /* 0x000f620000100800 */
[----:B----4-:R-:W-:-:S03]  /*4110*/  IADD3 R16, P4, R118, UR40, RZ ;  /* 0x0000002876107c10 */ /* 0x010fc6000ff9e0ff */
[----:B------:R-:W4:Y:S01]  /*4120*/  LDL R118, [R1+0x120] ;  /* 0x0001200001767983 */ /* 0x000f220000100800 */
[----:B------:R-:W-:Y:S02]  /*4130*/  PRMT R141, RZ, 0x7610, R141 ;  /* 0x00007610ff8d7816 */ /* 0x000fe4000000008d */
[----:B------:R-:W-:Y:S02]  /*4140*/  PRMT R110, RZ, 0x7610, R110 ;  /* 0x00007610ff6e7816 */ /* 0x000fe4000000006e */
[----:B------:R-:W-:Y:S02]  /*4150*/  ISETP.GT.AND P2, PT, R3, 0x9, PT ;  /* 0x000000090300780c */ /* 0x000fe40003f44270 */
[----:B------:R-:W4:Y:S01]  /*4160*/  @P1 LDG.E.U8 R141, desc[UR14][R10.64] ;  /* 0x0000000e0a8d1981 */ /* 0x000f22000c1e1100 */
[----:B------:R-:W-:-:S03]  /*4170*/  PRMT R140, RZ, 0x7610, R140 ;  /* 0x00007610ff8c7816 */ /* 0x000fc6000000008c */
[----:B------:R0:W4:Y:S01]  /*4180*/  @P1 LDG.E.U8 R110, desc[UR14][R14.64] ;  /* 0x0000000e0e6e1981 */ /* 0x000122000c1e1100 */
[----:B------:R-:W-:Y:S02]  /*4190*/  PRMT R108, RZ, 0x7610, R108 ;  /* 0x00007610ff6c7816 */ /* 0x000fe4000000006c */
[----:B------:R-:W-:Y:S02]  /*41a0*/  PRMT R142, RZ, 0x7610, R142 ;  /* 0x00007610ff8e7816 */ /* 0x000fe4000000008e */
[----:B0-----:R-:W-:Y:S02]  /*41b0*/  IADD3 R14, P3, R157, UR40, RZ ;  /* 0x000000289d0e7c10 */ /* 0x001fe4000ff7e0ff */
[----:B------:R-:W4:Y:S02]  /*41c0*/  LDL R157, [R1+0x14c] ;  /* 0x00014c00019d7983 */ /* 0x000f240000100800 */
[----:B------:R-:W-:Y:S02]  /*41d0*/  IADD3.X R15, R156, UR41, RZ, P3, !PT ;  /* 0x000000299c0f7c10 */ /* 0x000fe40009ffe4ff */
[----:B------:R-:W4:Y:S04]  /*41e0*/  LDL R156, [R1+0x144] ;  /* 0x00014400019c7983 */ /* 0x000f280000100800 */
[----:B------:R0:W4:Y:S01]  /*41f0*/  @P2 LDG.E.U8 R142, desc[UR14][R14.64] ;  /* 0x0000000e0e8e2981 */ /* 0x000122000c1e1100 */
[----:B--2---:R-:W-:-:S03]  /*4200*/  IADD3.X R17, R19, UR41, RZ, P4, !PT ;  /* 0x0000002913117c10 */ /* 0x004fc6000a7fe4ff */
[----:B------:R-:W2:Y:S04]  /*4210*/  LDL R19, [R1+0x138] ;  /* 0x0001380001137983 */ /* 0x000ea80000100800 */
[----:B------:R-:W2:Y:S01]  /*4220*/  @P1 LDG.E.U8 R108, desc[UR14][R16.64] ;  /* 0x0000000e106c1981 */ /* 0x000ea2000c1e1100 */
[----:B---3--:R-:W-:-:S03]  /*4230*/  IADD3 R10, P4, R18, UR40, RZ ;  /* 0x00000028120a7c10 */ /* 0x008fc6000ff9e0ff */
[----:B------:R-:W3:Y:S01]  /*4240*/  LDL R18, [R1+0x154] ;  /* 0x0001540001127983 */ /* 0x000ee20000100800 */
[----:B-----5:R-:W-:-:S03]  /*4250*/  IADD3.X R11, R120, UR41, RZ, P4, !PT ;  /* 0x00000029780b7c10 */ /* 0x020fc6000a7fe4ff */
[----:B------:R-:W5:Y:S01]  /*4260*/  LDL R120, [R1+0x150] ;  /* 0x0001500001787983 */ /* 0x000f620000100800 */
[----:B0-----:R-:W-:-:S03]  /*4270*/  IADD3 R14, P1, R121, UR40, RZ ;  /* 0x00000028790e7c10 */ /* 0x001fc6000ff3e0ff */
[----:B------:R0:W5:Y:S04]  /*4280*/  @P2 LDG.E.U8 R140, desc[UR14][R10.64] ;  /* 0x0000000e0a8c2981 */ /* 0x000168000c1e1100 */
[----:B------:R-:W5:Y:S01]  /*4290*/  LDL R121, [R1+0x15c] ;  /* 0x00015c0001797983 */ /* 0x000f620000100800 */
[----:B0-----:R-:W-:-:S03]  /*42a0*/  IADD3 R10, P3, R119, UR40, RZ ;  /* 0x00000028770a7c10 */ /* 0x001fc6000ff7e0ff */
[----:B------:R-:W5:Y:S01]  /*42b0*/  LDL R119, [R1+0x148] ;  /* 0x0001480001777983 */ /* 0x000f620000100800 */
[----:B----4-:R-:W-:-:S03]  /*42c0*/  IADD3.X R15, R118, UR41, RZ, P1, !PT ;  /* 0x00000029760f7c10 */ /* 0x010fc60008ffe4ff */
[----:B------:R-:W4:Y:S01]  /*42d0*/  LDL R118, [R1+0x140] ;  /* 0x0001400001767983 */ /* 0x000f220000100800 */
[----:B------:R-:W-:Y:S02]  /*42e0*/  PRMT R109, RZ, 0x7610, R109 ;  /* 0x00007610ff6d7816 */ /* 0x000fe4000000006d */
[----:B------:R-:W-:-:S04]  /*42f0*/  PRMT R139, RZ, 0x7610, R139 ;  /* 0x00007610ff8b7816 */ /* 0x000fc8000000008b */
[----:B------:R0:W4:Y:S01]  /*4300*/  @P2 LDG.E.U8 R109, desc[UR14][R14.64] ;  /* 0x0000000e0e6d2981 */ /* 0x000122000c1e1100 */
[----:B------:R-:W-:Y:S02]  /*4310*/  ISETP.GT.AND P1, PT, R3, 0xa, PT ;  /* 0x0000000a0300780c */ /* 0x000fe40003f24270 */
[----:B------:R-:W-:Y:S02]  /*4320*/  PRMT R107, RZ, 0x7610, R107 ;  /* 0x00007610ff6b7816 */ /* 0x000fe4000000006b */
[----:B--2---:R-:W-:-:S05]  /*4330*/  IADD3.X R11, R19, UR41, RZ, P3, !PT ;  /* 0x00000029130b7c10 */ /* 0x004fca0009ffe4ff */
[----:B------:R-:W2:Y:S01]  /*4340*/  @P2 LDG.E.U8 R139, desc[UR14][R10.64] ;  /* 0x0000000e0a8b2981 */ /* 0x000ea2000c1e1100 */
[----:B------:R-:W-:-:S03]  /*4350*/  IADD3 R16, P2, R157, UR40, RZ ;  /* 0x000000289d107c10 */ /* 0x000fc6000ff5e0ff */
[----:B------:R-:W2:Y:S01]  /*4360*/  LDL R157, [R1+0x158] ;  /* 0x00015800019d7983 */ /* 0x000ea20000100800 */
[----:B---3--:R-:W-:-:S04]  /*4370*/  IADD3 R18, P3, R18, UR40, RZ ;  /* 0x0000002812127c10 */ /* 0x008fc8000ff7e0ff */
[----:B-----5:R-:W-:Y:S02]  /*4380*/  IADD3.X R19, R120, UR41, RZ, P3, !PT ;  /* 0x0000002978137c10 */ /* 0x020fe40009ffe4ff */
[----:B------:R-:W3:Y:S01]  /*4390*/  LDL R120, [R1+0x174] ;  /* 0x0001740001787983 */ /* 0x000ee20000100800 */
[----:B0-----:R-:W-:-:S03]  /*43a0*/  IADD3 R14, P3, R156, UR40, RZ ;  /* 0x000000289c0e7c10 */ /* 0x001fc6000ff7e0ff */
[----:B------:R-:W5:Y:S04]  /*43b0*/  LDL R156, [R1+0x170] ;  /* 0x00017000019c7983 */ /* 0x000f680000100800 */
[----:B------:R0:W5:Y:S01]  /*43c0*/  @P1 LDG.E.U8 R107, desc[UR14][R18.64] ;  /* 0x0000000e126b1981 */ /* 0x000162000c1e1100 */
[----:B------:R-:W-:-:S03]  /*43d0*/  IADD3.X R17, R119, UR41, RZ, P2, !PT ;  /* 0x0000002977117c10 */ /* 0x000fc600097fe4ff */
[----:B------:R-:W5:Y:S01]  /*43e0*/  LDL R119, [R1+0x16c] ;  /* 0x00016c0001777983 */ /* 0x000f620000100800 */
[----:B----4-:R-:W-:-:S03]  /*43f0*/  IADD3.X R15, R118, UR41, RZ, P3, !PT ;  /* 0x00000029760f7c10 */ /* 0x010fc60009ffe4ff */
[----:B------:R-:W4:Y:S01]  /*4400*/  LDL R118, [R1+0x168] ;  /* 0x0001680001767983 */ /* 0x000f220000100800 */
[----:B0-----:R-:W-:-:S03]  /*4410*/  IADD3 R18, P4, R121, UR40, RZ ;  /* 0x0000002879127c10 */ /* 0x001fc6000ff9e0ff */
[----:B------:R-:W4:Y:S01]  /*4420*/  LDL R121, [R1+0x17c] ;  /* 0x00017c0001797983 */ /* 0x000f220000100800 */
[----:B------:R-:W-:Y:S02]  /*4430*/  PRMT R11, RZ, 0x7610, R11 ;  /* 0x00007610ff0b7816 */ /* 0x000fe4000000000b */
[----:B------:R-:W-:-:S04]  /*4440*/  PRMT R22, RZ, 0x7610, R22 ;  /* 0x00007610ff167816 */ /* 0x000fc80000000016 */
[----:B------:R3:W4:Y:S04]  /*4450*/  @P1 LDG.E.U8 R11, desc[UR14][R16.64] ;  /* 0x0000000e100b1981 */ /* 0x000728000c1e1100 */
[----:B------:R0:W4:Y:S01]  /*4460*/  @P1 LDG.E.U8 R22, desc[UR14][R14.64] ;  /* 0x0000000e0e161981 */ /* 0x000122000c1e1100 */
[----:B------:R-:W-:Y:S02]  /*4470*/  ISETP.GT.AND P2, PT, R3, 0xb, PT ;  /* 0x0000000b0300780c */ /* 0x000fe40003f44270 */
[----:B------:R-:W-:Y:S02]  /*4480*/  PRMT R137, RZ, 0x7610, R137 ;  /* 0x00007610ff897816 */ /* 0x000fe40000000089 */
[----:B--2---:R-:W-:Y:S02]  /*4490*/  IADD3.X R19, R157, UR41, RZ, P4, !PT ;  /* 0x000000299d137c10 */ /* 0x004fe4000a7fe4ff */
[----:B------:R-:W2:Y:S01]  /*44a0*/  LDL R157, [R1+0x18c] ;  /* 0x00018c00019d7983 */ /* 0x000ea20000100800 */
[----:B---3--:R-:W-:-:S03]  /*44b0*/  IADD3 R16, P3, R120, UR40, RZ ;  /* 0x0000002878107c10 */ /* 0x008fc6000ff7e0ff */
[----:B------:R-:W3:Y:S01]  /*44c0*/  LDL R120, [R1+0x160] ;  /* 0x0001600001787983 */ /* 0x000ee20000100800 */
[----:B-----5:R-:W-:-:S03]  /*44d0*/  IADD3.X R17, R156, UR41, RZ, P3, !PT ;  /* 0x000000299c117c10 */ /* 0x020fc60009ffe4ff */
[----:B------:R-:W5:Y:S01]  /*44e0*/  LDL R156, [R1+0x194] ;  /* 0x00019400019c7983 */ /* 0x000f620000100800 */
[----:B0-----:R-:W-:-:S03]  /*44f0*/  IADD3 R14, P4, R119, UR40, RZ ;  /* 0x00000028770e7c10 */ /* 0x001fc6000ff9e0ff */
[----:B------:R-:W2:Y:S01]  /*4500*/  LDL R119, [R1+0x178] ;  /* 0x0001780001777983 */ /* 0x000ea20000100800 */
[----:B----4-:R-:W-:-:S03]  /*4510*/  IADD3.X R15, R118, UR41, RZ, P4, !PT ;  /* 0x00000029760f7c10 */ /* 0x010fc6000a7fe4ff */
[----:B------:R-:W4:Y:S04]  /*4520*/  LDL R118, [R1+0x190] ;  /* 0x0001900001767983 */ /* 0x000f280000100800 */
[----:B------:R0:W4:Y:S02]  /*4530*/  @P2 LDG.E.U8 R137, desc[UR14][R14.64] ;  /* 0x0000000e0e892981 */ /* 0x000124000c1e1100 */
[----:B0-----:R-:W-:Y:S02]  /*4540*/  IADD3 R14, P3, R121, UR40, RZ ;  /* 0x00000028790e7c10 */ /* 0x001fe4000ff7e0ff */
[----:B------:R-:W4:Y:S01]  /*4550*/  LDL R121, [R1+0x184] ;  /* 0x0001840001797983 */ /* 0x000f220000100800 */
[----:B------:R-:W-:Y:S02]  /*4560*/  PRMT R96, RZ, 0x7610, R96 ;  /* 0x00007610ff607816 */ /* 0x000fe40000000060 */
[----:B------:R-:W-:-:S04]  /*4570*/  PRMT R138, RZ, 0x7610, R138 ;  /* 0x00007610ff8a7816 */ /* 0x000fc8000000008a */
[----:B------:R-:W4:Y:S04]  /*4580*/  @P1 LDG.E.U8 R96, desc[UR14][R18.64] ;  /* 0x0000000e12601981 */ /* 0x000f28000c1e1100 */
[----:B------:R0:W4:Y:S02]  /*4590*/  @P2 LDG.E.U8 R138, desc[UR14][R16.64] ;  /* 0x0000000e108a2981 */ /* 0x000124000c1e1100 */
[----:B0-----:R-:W-:Y:S02]  /*45a0*/  IADD3 R16, P1, R158, UR40, RZ ;  /* 0x000000289e107c10 */ /* 0x001fe4000ff3e0ff */
[----:B------:R-:W-:Y:S01]  /*45b0*/  PRMT R92, RZ, 0x7610, R92 ;  /* 0x00007610ff5c7816 */ /* 0x000fe2000000005c */
[----:B------:R-:W4:Y:S01]  /*45c0*/  LDL R158, [R1+0x1a4] ;  /* 0x0001a400019e7983 */ /* 0x000f220000100800 */
[----:B------:R-:W-:-:S02]  /*45d0*/  PRMT R136, RZ, 0x7610, R136 ;  /* 0x00007610ff887816 */ /* 0x000fc40000000088 */
[----:B---3--:R-:W-:Y:S02]  /*45e0*/  IADD3.X R17, R120, UR41, RZ, P1, !PT ;  /* 0x0000002978117c10 */ /* 0x008fe40008ffe4ff */
[----:B------:R-:W3:Y:S04]  /*45f0*/  LDL R120, [R1+0x188] ;  /* 0x0001880001787983 */ /* 0x000ee80000100800 */
[----:B------:R0:W3:Y:S01]  /*4600*/  @P2 LDG.E.U8 R92, desc[UR14][R16.64] ;  /* 0x0000000e105c2981 */ /* 0x0000e2000c1e1100 */
[----:B--2---:R-:W-:Y:S02]  /*4610*/  IADD3.X R15, R119, UR41, RZ, P3, !PT ;  /* 0x00000029770f7c10 */ /* 0x004fe40009ffe4ff */
[----:B-----5:R-:W-:Y:S01]  /*4620*/  IADD3 R18, P3, R156, UR40, RZ ;  /* 0x000000289c127c10 */ /* 0x020fe2000ff7e0ff */
[----:B------:R-:W2:Y:S03]  /*4630*/  LDL R119, [R1+0x180] ;  /* 0x0001800001777983 */ /* 0x000ea60000100800 */
[----:B----4-:R-:W-:Y:S01]  /*4640*/  IADD3.X R19, R118, UR41, RZ, P3, !PT ;  /* 0x0000002976137c10 */ /* 0x010fe20009ffe4ff */
[----:B------:R-:W4:Y:S04]  /*4650*/  LDL R156, [R1+0x19c] ;  /* 0x00019c00019c7983 */ /* 0x000f280000100800 */
[----:B------:R-:W5:Y:S04]  /*4660*/  LDL R118, [R1+0x1b4] ;  /* 0x0001b40001767983 */ /* 0x000f680000100800 */
[----:B------:R1:W5:Y:S01]  /*4670*/  @P2 LDG.E.U8 R136, desc[UR14][R14.64] ;  /* 0x0000000e0e882981 */ /* 0x000362000c1e1100 */
[----:B0-----:R-:W-:-:S03]  /*4680*/  IADD3 R16, P2, R157, UR40, RZ ;  /* 0x000000289d107c10 */ /* 0x001fc6000ff5e0ff */
[----:B------:R-:W5:Y:S01]  /*4690*/  LDL R157, [R1+0x198] ;  /* 0x00019800019d7983 */ /* 0x000f620000100800 */
[----:B-1----:R-:W-:-:S03]  /*46a0*/  IADD3 R14, P3, R121, UR40, RZ ;  /* 0x00000028790e7c10 */ /* 0x002fc6000ff7e0ff */
[----:B------:R-:W5:Y:S01]  /*46b0*/  LDL R121, [R1+0x1ac] ;  /* 0x0001ac0001797983 */ /* 0x000f620000100800 */
[----:B------:R-:W-:Y:S02]  /*46c0*/  ISETP.GT.AND P1, PT, R3, 0xc, PT ;  /* 0x0000000c0300780c */ /* 0x000fe40003f24270 */
[----:B------:R-:W-:Y:S02]  /*46d0*/  PRMT R106, RZ, 0x7610, R106 ;  /* 0x00007610ff6a7816 */ /* 0x000fe4000000006a */
[----:B------:R-:W-:Y:S02]  /*46e0*/  PRMT R100, RZ, 0x7610, R100 ;  /* 0x00007610ff647816 */ /* 0x000fe40000000064 */
[----:B------:R-:W-:-:S07]  /*46f0*/  PRMT R134, RZ, 0x7610, R134 ;  /* 0x00007610ff867816 */ /* 0x000fce0000000086 */
[----:B------:R4:W5:Y:S01]  /*4700*/  @P1 LDG.E.U8 R100, desc[UR14][R18.64] ;  /* 0x0000000e12641981 */ /* 0x000962000c1e1100 */
[----:B---3--:R-:W-:-:S03]  /*4710*/  IADD3.X R17, R120, UR41, RZ, P2, !PT ;  /* 0x0000002978117c10 */ /* 0x008fc600097fe4ff */
[----:B------:R-:W3:Y:S04]  /*4720*/  LDL R120, [R1+0x1b0] ;  /* 0x0001b00001787983 */ /* 0x000ee80000100800 */
[----:B------:R5:W3:Y:S01]  /*4730*/  @P1 LDG.E.U8 R106, desc[UR14][R16.64] ;  /* 0x0000000e106a1981 */ /* 0x000ae2000c1e1100 */
[----:B--2---:R-:W-:-:S03]  /*4740*/  IADD3.X R15, R119, UR41, RZ, P3, !PT ;  /* 0x00000029770f7c10 */ /* 0x004fc60009ffe4ff */
[----:B------:R-:W2:Y:S01]  /*4750*/  LDL R119, [R1+0x1a8] ;  /* 0x0001a80001777983 */ /* 0x000ea20000100800 */
[----:B----4-:R-:W-:-:S03]  /*4760*/  IADD3 R18, P4, R156, UR40, RZ ;  /* 0x000000289c127c10 */ /* 0x010fc6000ff9e0ff */
[----:B------:R-:W4:Y:S01]  /*4770*/  LDL R156, [R1+0x1bc] ;  /* 0x0001bc00019c7983 */ /* 0x000f220000100800 */
[----:B-----5:R-:W-:-:S03]  /*4780*/  IADD3 R16, P3, R118, UR40, RZ ;  /* 0x0000002876107c10 */ /* 0x020fc6000ff7e0ff */
[----:B------:R-:W5:Y:S04]  /*4790*/  LDL R118, [R1+0x1a0] ;  /* 0x0001a00001767983 */ /* 0x000f680000100800 */
[----:B------:R0:W4:Y:S01]  /*47a0*/  @P1 LDG.E.U8 R134, desc[UR14][R14.64] ;  /* 0x0000000e0e861981 */ /* 0x000122000c1e1100 */
[----:B------:R-:W-:Y:S02]  /*47b0*/  IADD3.X R19, R157, UR41, RZ, P4, !PT ;  /* 0x000000299d137c10 */ /* 0x000fe4000a7fe4ff */
[----:B------:R-:W-:Y:S01]  /*47c0*/  ISETP.GT.AND P2, PT, R3, 0xd, PT ;  /* 0x0000000d0300780c */ /* 0x000fe20003f44270 */
[----:B------:R-:W4:Y:S01]  /*47d0*/  LDL R157, [R1+0x1cc] ;  /* 0x0001cc00019d7983 */ /* 0x000f220000100800 */
[----:B0-----:R-:W-:-:S03]  /*47e0*/  IADD3 R14, P4, R121, UR40, RZ ;  /* 0x00000028790e7c10 */ /* 0x001fc6000ff9e0ff */
[----:B------:R-:W4:Y:S01]  /*47f0*/  LDL R121, [R1+0x1b8] ;  /* 0x0001b80001797983 */ /* 0x000f220000100800 */
[----:B------:R-:W-:Y:S02]  /*4800*/  PRMT R104, RZ, 0x7610, R104 ;  /* 0x00007610ff687816 */ /* 0x000fe40000000068 */
[----:B------:R-:W-:-:S04]  /*4810*/  PRMT R135, RZ, 0x7610, R135 ;  /* 0x00007610ff877816 */ /* 0x000fc80000000087 */
[----:B------:R-:W4:Y:S01]  /*4820*/  @P1 LDG.E.U8 R104, desc[UR14][R18.64] ;  /* 0x0000000e12681981 */ /* 0x000f22000c1e1100 */
[----:B------:R-:W-:Y:S02]  /*4830*/  PRMT R133, RZ, 0x7610, R133 ;  /* 0x00007610ff857816 */ /* 0x000fe40000000085 */
[----:B---3--:R-:W-:Y:S02]  /*4840*/  IADD3.X R17, R120, UR41, RZ, P3, !PT ;  /* 0x0000002978117c10 */ /* 0x008fe40009ffe4ff */
[----:B------:R-:W3:Y:S04]  /*4850*/  LDL R120, [R1+0x1d4] ;  /* 0x0001d40001787983 */ /* 0x000ee80000100800 */
[----:B------:R0:W3:Y:S02]  /*4860*/  @P2 LDG.E.U8 R135, desc[UR14][R16.64] ;  /* 0x0000000e10872981 */ /* 0x0000e4000c1e1100 */
[----:B0-----:R-:W-:-:S02]  /*4870*/  IADD3 R16, P1, R158, UR40, RZ ;  /* 0x000000289e107c10 */ /* 0x001fc4000ff3e0ff */
[----:B--2---:R-:W-:Y:S01]  /*4880*/  IADD3.X R15, R119, UR41, RZ, P4, !PT ;  /* 0x00000029770f7c10 */ /* 0x004fe2000a7fe4ff */
[----:B------:R-:W2:Y:S04]  /*4890*/  LDL R158, [R1+0x1e4] ;  /* 0x0001e400019e7983 */ /* 0x000ea80000100800 */
[----:B------:R-:W2:Y:S01]  /*48a0*/  LDL R119, [R1+0x1d0] ;  /* 0x0001d00001777983 */ /* 0x000ea20000100800 */
[----:B-----5:R-:W-:-:S03]  /*48b0*/  IADD3.X R17, R118, UR41, RZ, P1, !PT ;  /* 0x0000002976117c10 */ /* 0x020fc60008ffe4ff */
[----:B------:R-:W5:Y:S04]  /*48c0*/  LDL R118, [R1+0x1c8] ;  /* 0x0001c80001767983 */ /* 0x000f680000100800 */
[----:B------:R4:W5:Y:S02]  /*48d0*/  @P2 LDG.E.U8 R133, desc[UR14][R14.64] ;  /* 0x0000000e0e852981 */ /* 0x000964000c1e1100 */
[----:B----4-:R-:W-:Y:S02]  /*48e0*/  IADD3 R14, P3, R156, UR40, RZ ;  /* 0x000000289c0e7c10 */ /* 0x010fe4000ff7e0ff */
[----:B------:R-:W4:Y:S02]  /*48f0*/  LDL R156, [R1+0x1c4] ;  /* 0x0001c400019c7983 */ /* 0x000f240000100800 */
[----:B------:R-:W-:-:S02]  /*4900*/  IADD3.X R15, R121, UR41, RZ, P3, !PT ;  /* 0x00000029790f7c10 */ /* 0x000fc40009ffe4ff */
[----:B------:R-:W4:Y:S01]  /*4910*/  LDL R121, [R1+0x1c0] ;  /* 0x0001c00001797983 */ /* 0x000f220000100800 */
[----:B------:R-:W-:Y:S02]  /*4920*/  PRMT R105, RZ, 0x7610, R105 ;  /* 0x00007610ff697816 */ /* 0x000fe40000000069 */
[----:B------:R-:W-:-:S04]  /*4930*/  PRMT R132, RZ, 0x7610, R132 ;  /* 0x00007610ff847816 */ /* 0x000fc80000000084 */
[----:B------:R0:W4:Y:S04]  /*4940*/  @P2 LDG.E.U8 R105, desc[UR14][R16.64] ;  /* 0x0000000e10692981 */ /* 0x000128000c1e1100 */
[----:B------:R4:W4:Y:S01]  /*4950*/  @P2 LDG.E.U8 R132, desc[UR14][R14.64] ;  /* 0x0000000e0e842981 */ /* 0x000922000c1e1100 */
[----:B0-----:R-:W-:-:S03]  /*4960*/  IADD3 R16, P2, R157, UR40, RZ ;  /* 0x000000289d107c10 */ /* 0x001fc6000ff5e0ff */
[----:B------:R-:W4:Y:S01]  /*4970*/  LDL R157, [R1+0x1d8] ;  /* 0x0001d800019d7983 */ /* 0x000f220000100800 */
[----:B---3--:R-:W-:-:S03]  /*4980*/  IADD3 R18, P3, R120, UR40, RZ ;  /* 0x0000002878127c10 */ /* 0x008fc6000ff7e0ff */
[----:B------:R-:W3:Y:S01]  /*4990*/  LDL R120, [R1+0x1dc] ;  /* 0x0001dc0001787983 */ /* 0x000ee20000100800 */
[----:B--2---:R-:W-:-:S03]  /*49a0*/  IADD3.X R19, R119, UR41, RZ, P3, !PT ;  /* 0x0000002977137c10 */ /* 0x004fc60009ffe4ff */
[----:B------:R-:W2:Y:S01]  /*49b0*/  LDL R119, [R1+0x1f4] ;  /* 0x0001f40001777983 */ /* 0x000ea20000100800 */
[----:B-----5:R-:W-:-:S03]  /*49c0*/  IADD3.X R17, R118, UR41, RZ, P2, !PT ;  /* 0x0000002976117c10 */ /* 0x020fc600097fe4ff */
[----:B------:R-:W5:Y:S01]  /*49d0*/  LDL R118, [R1+0x1f0] ;  /* 0x0001f00001767983 */ /* 0x000f620000100800 */
[----:B----4-:R-:W-:-:S03]  /*49e0*/  IADD3 R14, P3, R156, UR40, RZ ;  /* 0x000000289c0e7c10 */ /* 0x010fc6000ff7e0ff */
[----:B------:R-:W4:Y:S01]  /*49f0*/  LDL R156, [R1+0x1ec] ;  /* 0x0001ec00019c7983 */ /* 0x000f220000100800 */
[----:B------:R-:W-:-:S03]  /*4a00*/  IADD3.X R15, R121, UR41, RZ, P3, !PT ;  /* 0x00000029790f7c10 */ /* 0x000fc60009ffe4ff */
[----:B------:R-:W4:Y:S01]  /*4a10*/  LDL R121, [R1+0x1e8] ;  /* 0x0001e80001797983 */ /* 0x000f220000100800 */
[----:B------:R-:W-:Y:S02]  /*4a20*/  ISETP.GT.AND P1, PT, R3, 0xe, PT ;  /* 0x0000000e0300780c */ /* 0x000fe40003f24270 */
[----:B------:R-:W-:Y:S02]  /*4a30*/  PRMT R89, RZ, 0x7610, R89 ;  /* 0x00007610ff597816 */ /* 0x000fe40000000059 */
[----:B------:R-:W-:-:S09]  /*4a40*/  PRMT R130, RZ, 0x7610, R130 ;  /* 0x00007610ff827816 */ /* 0x000fd20000000082 */
[----:B------:R3:W4:Y:S04]  /*4a50*/  @P1 LDG.E.U8 R89, desc[UR14][R18.64] ;  /* 0x0000000e12591981 */ /* 0x000728000c1e1100 */
[----:B------:R2:W4:Y:S01]  /*4a60*/  @P1 LDG.E.U8 R130, desc[UR14][R16.64] ;  /* 0x0000000e10821981 */ /* 0x000522000c1e1100 */
[----:B------:R-:W-:-:S06]  /*4a70*/  PRMT R23, RZ, 0x7610, R23 ;  /* 0x00007610ff177816 */ /* 0x000fcc0000000017 */
[----:B------:R4:W4:Y:S01]  /*4a80*/  @P1 LDG.E.U8 R23, desc[UR14][R14.64] ;  /* 0x0000000e0e171981 */ /* 0x000922000c1e1100 */
[----:B---3--:R-:W-:-:S03]  /*4a90*/  IADD3 R18, P4, R120, UR40, RZ ;  /* 0x0000002878127c10 */ /* 0x008fc6000ff9e0ff */
[----:B------:R-:W3:Y:S01]  /*4aa0*/  LDL R120, [R1+0x1fc] ;  /* 0x0001fc0001787983 */ /* 0x000ee20000100800 */
[----:B------:R-:W-:-:S03]  /*4ab0*/  IADD3.X R19, R157, UR41, RZ, P4, !PT ;  /* 0x000000299d137c10 */ /* 0x000fc6000a7fe4ff */
[----:B------:R-:W3:Y:S01]  /*4ac0*/  LDL R157, [R1+0x1f8] ;  /* 0x0001f800019d7983 */ /* 0x000ee20000100800 */
[----:B--2---:R-:W-:-:S03]  /*4ad0*/  IADD3 R16, P3, R119, UR40, RZ ;  /* 0x0000002877107c10 */ /* 0x004fc6000ff7e0ff */
[----:B------:R-:W2:Y:S01]  /*4ae0*/  LDL R119, [R1+0x1e0] ;  /* 0x0001e00001777983 */ /* 0x000ea20000100800 */
[----:B-----5:R-:W-:-:S03]  /*4af0*/  IADD3.X R17, R118, UR41, RZ, P3, !PT ;  /* 0x0000002976117c10 */ /* 0x020fc60009ffe4ff */
[----:B------:R-:W5:Y:S01]  /*4b00*/  LDL R118, [R1+0x214] ;  /* 0x0002140001767983 */ /* 0x000f620000100800 */
[----:B----4-:R-:W-:Y:S02]  /*4b10*/  IADD3 R14, P4, R156, UR40, RZ ;  /* 0x000000289c0e7c10 */ /* 0x010fe4000ff9e0ff */
[----:B------:R-:W-:Y:S01]  /*4b20*/  ISETP.GT.AND P2, PT, R3, 0xf, PT ;  /* 0x0000000f0300780c */ /* 0x000fe20003f44270 */
[----:B------:R-:W4:Y:S01]  /*4b30*/  LDL R156, [R1+0x20c] ;  /* 0x00020c00019c7983 */ /* 0x000f220000100800 */
[----:B------:R-:W-:-:S03]  /*4b40*/  IADD3.X R15, R121, UR41, RZ, P4, !PT ;  /* 0x00000029790f7c10 */ /* 0x000fc6000a7fe4ff */
[----:B------:R-:W4:Y:S01]  /*4b50*/  LDL R121, [R1+0x210] ;  /* 0x0002100001797983 */ /* 0x000f220000100800 */
[----:B------:R-:W-:Y:S02]  /*4b60*/  PRMT R97, RZ, 0x7610, R97 ;  /* 0x00007610ff617816 */ /* 0x000fe40000000061 */
[----:B------:R-:W-:Y:S02]  /*4b70*/  PRMT R131, RZ, 0x7610, R131 ;  /* 0x00007610ff837816 */ /* 0x000fe40000000083 */
[----:B------:R-:W-:-:S03]  /*4b80*/  PRMT R103, RZ, 0x7610, R103 ;  /* 0x00007610ff677816 */ /* 0x000fc60000000067 */
[----:B------:R-:W4:Y:S04]  /*4b90*/  @P2 LDG.E.U8 R97, desc[UR14][R14.64] ;  /* 0x0000000e0e612981 */ /* 0x000f28000c1e1100 */
[----:B------:R-:W4:Y:S04]  /*4ba0*/  @P1 LDG.E.U8 R131, desc[UR14][R18.64] ;  /* 0x0000000e12831981 */ /* 0x000f28000c1e1100 */
[----:B------:R0:W4:Y:S02]  /*4bb0*/  @P2 LDG.E.U8 R103, desc[UR14][R16.64] ;  /* 0x0000000e10672981 */ /* 0x000124000c1e1100 */
[----:B0-----:R-:W-:-:S02]  /*4bc0*/  IADD3 R16, P1, R158, UR40, RZ ;  /* 0x000000289e107c10 */ /* 0x001fc4000ff3e0ff */
[----:B------:R-:W4:Y:S01]  /*4bd0*/  LDL R158, [R1+0x200] ;  /* 0x00020000019e7983 */ /* 0x000f220000100800 */
[----:B---3--:R-:W-:-:S03]  /*4be0*/  IADD3 R14, P3, R120, UR40, RZ ;  /* 0x00000028780e7c10 */ /* 0x008fc6000ff7e0ff */
[----:B------:R-:W3:Y:S01]  /*4bf0*/  LDL R120, [R1+0x204] ;  /* 0x0002040001787983 */ /* 0x000ee20000100800 */
[----:B------:R-:W-:-:S03]  /*4c00*/  IADD3.X R15, R157, UR41, RZ, P3, !PT ;  /* 0x000000299d0f7c10 */ /* 0x000fc60009ffe4ff */
[----:B------:R-:W3:Y:S01]  /*4c10*/  LDL R157, [R1+0x234] ;  /* 0x00023400019d7983 */ /* 0x000ee20000100800 */
[----:B--2---:R-:W-:-:S03]  /*4c20*/  IADD3.X R17, R119, UR41, RZ, P1, !PT ;  /* 0x0000002977117c10 */ /* 0x004fc60008ffe4ff */
[----:B------:R-:W2:Y:S01]  /*4c30*/  LDL R119, [R1+0x208] ;  /* 0x0002080001777983 */ /* 0x000ea20000100800 */
[----:B-----5:R-:W-:-:S03]  /*4c40*/  IADD3 R18, P3, R118, UR40, RZ ;  /* 0x0000002876127c10 */ /* 0x020fc6000ff7e0ff */
[----:B------:R-:W5:Y:S01]  /*4c50*/  LDL R118, [R1+0x21c] ;  /* 0x00021c0001767983 */ /* 0x000f620000100800 */
[----:B----4-:R-:W-:-:S03]  /*4c60*/  IADD3.X R19, R121, UR41, RZ, P3, !PT ;  /* 0x0000002979137c10 */ /* 0x010fc60009ffe4ff */
[----:B------:R-:W4:Y:S01]  /*4c70*/  LDL R121, [R1+0x218] ;  /* 0x0002180001797983 */ /* 0x000f220000100800 */
[----:B------:R-:W-:Y:S02]  /*4c80*/  ISETP.GT.AND P1, PT, R3, 0x10, PT ;  /* 0x000000100300780c */ /* 0x000fe40003f24270 */
[----:B------:R-:W-:Y:S02]  /*4c90*/  PRMT R20, RZ, 0x7610, R20 ;  /* 0x00007610ff147816 */ /* 0x000fe40000000014 */
[----:B------:R-:W-:Y:S02]  /*4ca0*/  PRMT R93, RZ, 0x7610, R93 ;  /* 0x00007610ff5d7816 */ /* 0x000fe4000000005d */
[----:B------:R-:W-:Y:S02]  /*4cb0*/  PRMT R10, RZ, 0x7610, R10 ;  /* 0x00007610ff0a7816 */ /* 0x000fe4000000000a */
[----:B------:R0:W4:Y:S04]  /*4cc0*/  @P2 LDG.E.U8 R20, desc[UR14][R16.64] ;  /* 0x0000000e10142981 */ /* 0x000128000c1e1100 */
[----:B------:R3:W4:Y:S04]  /*4cd0*/  @P2 LDG.E.U8 R93, desc[UR14][R14.64] ;  /* 0x0000000e0e5d2981 */ /* 0x000728000c1e1100 */
[----:B------:R5:W4:Y:S01]  /*4ce0*/  @P1 LDG.E.U8 R10, desc[UR14][R18.64] ;  /* 0x0000000e120a1981 */ /* 0x000b22000c1e1100 */
[----:B0-----:R-:W-:-:S03]  /*4cf0*/  IADD3 R16, P2, R156, UR40, RZ ;  /* 0x000000289c107c10 */ /* 0x001fc6000ff5e0ff */
[----:B------:R-:W4:Y:S01]  /*4d00*/  LDL R156, [R1+0x22c] ;  /* 0x00022c00019c7983 */ /* 0x000f220000100800 */
[----:B------:R-:W-:Y:S02]  /*4d10*/  PRMT R129, RZ, 0x7610, R129 ;  /* 0x00007610ff817816 */ /* 0x000fe40000000081 */
[----:B---3--:R-:W-:Y:S02]  /*4d20*/  IADD3 R14, P3, R120, UR40, RZ ;  /* 0x00000028780e7c10 */ /* 0x008fe4000ff7e0ff */
[----:B------:R-:W3:Y:S02]  /*4d30*/  LDL R120, [R1+0x230] ;  /* 0x0002300001787983 */ /* 0x000ee40000100800 */
[----:B------:R-:W-:Y:S02]  /*4d40*/  IADD3.X R15, R158, UR41, RZ, P3, !PT ;  /* 0x000000299e0f7c10 */ /* 0x000fe40009ffe4ff */
[----:B------:R-:W3:Y:S01]  /*4d50*/  LDL R158, [R1+0x220] ;  /* 0x00022000019e7983 */ /* 0x000ee20000100800 */
[----:B--2---:R-:W-:-:S03]  /*4d60*/  IADD3.X R17, R119, UR41, RZ, P2, !PT ;  /* 0x0000002977117c10 */ /* 0x004fc600097fe4ff */
[----:B------:R-:W2:Y:S01]  /*4d70*/  LDL R119, [R1+0x228] ;  /* 0x0002280001777983 */ /* 0x000ea20000100800 */
[----:B-----5:R-:W-:-:S03]  /*4d80*/  IADD3 R18, P4, R118, UR40, RZ ;  /* 0x0000002876127c10 */ /* 0x020fc6000ff9e0ff */
[----:B------:R-:W5:Y:S04]  /*4d90*/  LDL R118, [R1+0x224] ;  /* 0x0002240001767983 */ /* 0x000f680000100800 */
[----:B------:R0:W5:Y:S01]  /*4da0*/  @P1 LDG.E.U8 R129, desc[UR14][R16.64] ;  /* 0x0000000e10811981 */ /* 0x000162000c1e1100 */
[----:B----4-:R-:W-:-:S03]  /*4db0*/  IADD3.X R19, R121, UR41, RZ, P4, !PT ;  /* 0x0000002979137c10 */ /* 0x010fc6000a7fe4ff */
[----:B------:R-:W4:Y:S01]  /*4dc0*/  LDL R121, [R1+0x238] ;  /* 0x0002380001797983 */ /* 0x000f220000100800 */
[----:B0-----:R-:W-:-:S03]  /*4dd0*/  IADD3 R16, P3, R157, UR40, RZ ;  /* 0x000000289d107c10 */ /* 0x001fc6000ff7e0ff */
[----:B------:R-:W4:Y:S01]  /*4de0*/  LDL R157, [R1+0x24c] ;  /* 0x00024c00019d7983 */ /* 0x000f220000100800 */
[----:B------:R-:W-:Y:S02]  /*4df0*/  PRMT R128, RZ, 0x7610, R128 ;  /* 0x00007610ff807816 */ /* 0x000fe40000000080 */
[----:B------:R-:W-:Y:S02]  /*4e00*/  PRMT R127, RZ, 0x7610, R127 ;  /* 0x00007610ff7f7816 */ /* 0x000fe4000000007f */
[----:B------:R-:W-:Y:S02]  /*4e10*/  ISETP.GT.AND P2, PT, R3, 0x11, PT ;  /* 0x000000110300780c */ /* 0x000fe40003f44270 */
[----:B------:R0:W4:Y:S01]  /*4e20*/  @P1 LDG.E.U8 R128, desc[UR14][R14.64] ;  /* 0x0000000e0e801981 */ /* 0x000122000c1e1100 */
[----:B------:R-:W-:-:S03]  /*4e30*/  PRMT R102, RZ, 0x7610, R102 ;  /* 0x00007610ff667816 */ /* 0x000fc60000000066 */
[----:B------:R1:W4:Y:S01]  /*4e40*/  @P1 LDG.E.U8 R127, desc[UR14][R18.64] ;  /* 0x0000000e127f1981 */ /* 0x000322000c1e1100 */
[----:B0-----:R-:W-:Y:S02]  /*4e50*/  IADD3 R14, P4, R156, UR40, RZ ;  /* 0x000000289c0e7c10 */ /* 0x001fe4000ff9e0ff */
[----:B------:R-:W-:Y:S01]  /*4e60*/  PRMT R126, RZ, 0x7610, R126 ;  /* 0x00007610ff7e7816 */ /* 0x000fe2000000007e */
[----:B------:R-:W4:Y:S01]  /*4e70*/  LDL R156, [R1+0x250] ;  /* 0x00025000019c7983 */ /* 0x000f220000100800 */
[----:B-1----:R-:W-:Y:S02]  /*4e80*/  PRMT R18, RZ, 0x7610, R18 ;  /* 0x00007610ff127816 */ /* 0x002fe40000000012 */
[----:B---3--:R-:W-:Y:S02]  /*4e90*/  IADD3.X R17, R120, UR41, RZ, P3, !PT ;  /* 0x0000002978117c10 */ /* 0x008fe40009ffe4ff */
[----:B------:R-:W3:Y:S04]  /*4ea0*/  LDL R120, [R1+0x254] ;  /* 0x0002540001787983 */ /* 0x000ee80000100800 */
[----:B------:R0:W3:Y:S01]  /*4eb0*/  @P2 LDG.E.U8 R126, desc[UR14][R16.64] ;  /* 0x0000000e107e2981 */ /* 0x0000e2000c1e1100 */
[----:B--2---:R-:W-:-:S02]  /*4ec0*/  IADD3.X R15, R119, UR41, RZ, P4, !PT ;  /* 0x00000029770f7c10 */ /* 0x004fc4000a7fe4ff */
[----:B-----5:R-:W-:-:S03]  /*4ed0*/  IADD3 R118, P1, R118, UR40, RZ ;  /* 0x0000002876767c10 */ /* 0x020fc6000ff3e0ff */
[----:B------:R1:W2:Y:S01]  /*4ee0*/  @P2 LDG.E.U8 R102, desc[UR14][R14.64] ;  /* 0x0000000e0e662981 */ /* 0x0002a2000c1e1100 */
[----:B------:R-:W-:Y:S02]  /*4ef0*/  IADD3.X R119, R158, UR41, RZ, P1, !PT ;  /* 0x000000299e777c10 */ /* 0x000fe40008ffe4ff */
[----:B0-----:R-:W-:Y:S01]  /*4f00*/  PRMT R17, RZ, 0x7610, R17 ;  /* 0x00007610ff117816 */ /* 0x001fe20000000011 */
[----:B------:R-:W5:Y:S01]  /*4f10*/  LDL R158, [R1+0x25c] ;  /* 0x00025c00019e7983 */ /* 0x000f620000100800 */
[----:B-1----:R-:W-:-:S03]  /*4f20*/  IADD3 R14, P3, R159, UR40, RZ ;  /* 0x000000289f0e7c10 */ /* 0x002fc6000ff7e0ff */
[----:B------:R-:W2:Y:S04]  /*4f30*/  @P2 LDG.E.U8 R18, desc[UR14][R118.64] ;  /* 0x0000000e76122981 */ /* 0x000ea8000c1e1100 */
[----:B------:R-:W5:Y:S04]  /*4f40*/  LDL R159, [R1+0x248] ;  /* 0x00024800019f7983 */ /* 0x000f680000100800 */
[----:B------:R-:W2:Y:S01]  /*4f50*/  LDL R119, [R1+0x244] ;  /* 0x0002440001777983 */ /* 0x000ea20000100800 */
[----:B----4-:R-:W-:-:S05]  /*4f60*/  IADD3.X R15, R121, UR41, RZ, P3, !PT ;  /* 0x00000029790f7c10 */ /* 0x010fca0009ffe4ff */
[----:B------:R0:W4:Y:S02]  /*4f70*/  @P2 LDG.E.U8 R17, desc[UR14][R14.64] ;  /* 0x0000000e0e112981 */ /* 0x000124000c1e1100 */
[----:B0-----:R-:W-:Y:S02]  /*4f80*/  IADD3 R14, P2, R157, UR40, RZ ;  /* 0x000000289d0e7c10 */ /* 0x001fe4000ff5e0ff */
[----:B------:R-:W4:Y:S01]  /*4f90*/  LDL R157, [R1+0x26c] ;  /* 0x00026c00019d7983 */ /* 0x000f220000100800 */
[----:B------:R-:W-:Y:S02]  /*4fa0*/  ISETP.GT.AND P1, PT, R3, 0x12, PT ;  /* 0x000000120300780c */ /* 0x000fe40003f24270 */
[----:B------:R-:W-:Y:S02]  /*4fb0*/  PRMT R16, RZ, 0x7610, R16 ;  /* 0x00007610ff107816 */ /* 0x000fe40000000010 */
[----:B------:R-:W-:Y:S02]  /*4fc0*/  PRMT R124, RZ, 0x7610, R124 ;  /* 0x00007610ff7c7816 */ /* 0x000fe4000000007c */
[----:B---3--:R-:W-:-:S04]  /*4fd0*/  IADD3 R120, P3, R120, UR40, RZ ;  /* 0x0000002878787c10 */ /* 0x008fc8000ff7e0ff */
[----:B------:R-:W-:Y:S02]  /*4fe0*/  IADD3.X R121, R156, UR41, RZ, P3, !PT ;  /* 0x000000299c797c10 */ /* 0x000fe40009ffe4ff */
[----:B------:R-:W3:Y:S04]  /*4ff0*/  LDL R156, [R1+0x258] ;  /* 0x00025800019c7983 */ /* 0x000ee80000100800 */
[----:B------:R4:W3:Y:S01]  /*5000*/  @P1 LDG.E.U8 R16, desc[UR14][R120.64] ;  /* 0x0000000e78101981 */ /* 0x0008e2000c1e1100 */
[----:B--2---:R-:W-:-:S04]  /*5010*/  IADD3 R118, P3, R119, UR40, RZ ;  /* 0x0000002877767c10 */ /* 0x004fc8000ff7e0ff */
[----:B------:R-:W-:Y:S02]  /*5020*/  IADD3.X R119, R160, UR41, RZ, P3, !PT ;  /* 0x00000029a0777c10 */ /* 0x000fe40009ffe4ff */
[----:B------:R-:W2:Y:S01]  /*5030*/  LDL R160, [R1+0x268] ;  /* 0x0002680001a07983 */ /* 0x000ea20000100800 */
[----:B-----5:R-:W-:-:S03]  /*5040*/  IADD3.X R15, R159, UR41, RZ, P2, !PT ;  /* 0x000000299f0f7c10 */ /* 0x020fc600097fe4ff */
[----:B------:R-:W5:Y:S04]  /*5050*/  LDL R159, [R1+0x270] ;  /* 0x00027000019f7983 */ /* 0x000f680000100800 */
[----:B------:R0:W5:Y:S01]  /*5060*/  @P1 LDG.E.U8 R124, desc[UR14][R118.64] ;  /* 0x0000000e767c1981 */ /* 0x000162000c1e1100 */
[----:B----4-:R-:W-:-:S03]  /*5070*/  IADD3 R120, P4, R157, UR40, RZ ;  /* 0x000000289d787c10 */ /* 0x010fc6000ff9e0ff */
[----:B------:R-:W4:Y:S01]  /*5080*/  LDL R157, [R1+0x27c] ;  /* 0x00027c00019d7983 */ /* 0x000f220000100800 */
[----:B0-----:R-:W-:-:S03]  /*5090*/  IADD3 R118, P3, R161, UR40, RZ ;  /* 0x00000028a1767c10 */ /* 0x001fc6000ff7e0ff */
[----:B------:R-:W4:Y:S01]  /*50a0*/  LDL R161, [R1+0x278] ;  /* 0x0002780001a17983 */ /* 0x000f220000100800 */
[----:B------:R-:W-:Y:S02]  /*50b0*/  PRMT R125, RZ, 0x7610, R125 ;  /* 0x00007610ff7d7816 */ /* 0x000fe4000000007d */
[----:B------:R-:W-:-:S04]  /*50c0*/  ISETP.GT.AND P2, PT, R3, 0x13, PT ;  /* 0x000000130300780c */ /* 0x000fc80003f44270 */
[----:B------:R0:W4:Y:S01]  /*50d0*/  @P1 LDG.E.U8 R125, desc[UR14][R14.64] ;  /* 0x0000000e0e7d1981 */ /* 0x000122000c1e1100 */
[----:B------:R-:W-:Y:S02]  /*50e0*/  PRMT R88, RZ, 0x7610, R88 ;  /* 0x00007610ff587816 */ /* 0x000fe40000000058 */
[----:B0-----:R-:W-:Y:S02]  /*50f0*/  IADD3 R14, P5, R158, UR40, RZ ;  /* 0x000000289e0e7c10 */ /* 0x001fe4000ffbe0ff */
[----:B------:R-:W4:Y:S02]  /*5100*/  LDL R158, [R1+0x264] ;  /* 0x00026400019e7983 */ /* 0x000f240000100800 */
[----:B---3--:R-:W-:Y:S02]  /*5110*/  IADD3.X R15, R156, UR41, RZ, P5, !PT ;  /* 0x000000299c0f7c10 */ /* 0x008fe4000affe4ff */
[----:B------:R-:W3:Y:S01]  /*5120*/  LDL R156, [R1+0x260] ;  /* 0x00026000019c7983 */ /* 0x000ee20000100800 */
[----:B--2---:R-:W-:-:S03]  /*5130*/  IADD3.X R121, R160, UR41, RZ, P4, !PT ;  /* 0x00000029a0797c10 */ /* 0x004fc6000a7fe4ff */
[----:B------:R-:W2:Y:S01]  /*5140*/  LDL R160, [R1+0x28c] ;  /* 0x00028c0001a07983 */ /* 0x000ea20000100800 */
[----:B-----5:R-:W-:-:S03]  /*5150*/  IADD3.X R119, R159, UR41, RZ, P3, !PT ;  /* 0x000000299f777c10 */ /* 0x020fc60009ffe4ff */
[----:B------:R-:W5:Y:S04]  /*5160*/  LDL R159, [R1+0x288] ;  /* 0x00028800019f7983 */ /* 0x000f680000100800 */
[----:B------:R4:W2:Y:S02]  /*5170*/  @P2 LDG.E.U8 R88, desc[UR14][R120.64] ;  /* 0x0000000e78582981 */ /* 0x0008a4000c1e1100 */
[----:B----4-:R-:W-:-:S04]  /*5180*/  IADD3 R120, P4, R157, UR40, RZ ;  /* 0x000000289d787c10 */ /* 0x010fc8000ff9e0ff */
[----:B------:R-:W-:Y:S02]  /*5190*/  IADD3.X R121, R161, UR41, RZ, P4, !PT ;  /* 0x00000029a1797c10 */ /* 0x000fe4000a7fe4ff */
[----:B------:R-:W4:Y:S01]  /*51a0*/  LDL R161, [R1+0x290] ;  /* 0x0002900001a17983 */ /* 0x000f220000100800 */
[----:B------:R-:W-:Y:S02]  /*51b0*/  PRMT R123, RZ, 0x7610, R123 ;  /* 0x00007610ff7b7816 */ /* 0x000fe4000000007b */
[----:B------:R-:W-:-:S04]  /*51c0*/  PRMT R122, RZ, 0x7610, R122 ;  /* 0x00007610ff7a7816 */ /* 0x000fc8000000007a */
[----:B------:R-:W4:Y:S01]  /*51d0*/  @P1 LDG.E.U8 R123, desc[UR14][R14.64] ;  /* 0x0000000e0e7b1981 */ /* 0x000f22000c1e1100 */
[----:B------:R-:W-:-:S03]  /*51e0*/  ISETP.GT.AND P1, PT, R3, 0x14, PT ;  /* 0x000000140300780c */ /* 0x000fc60003f24270 */
[----:B------:R0:W4:Y:S01]  /*51f0*/  @P2 LDG.E.U8 R122, desc[UR14][R118.64] ;  /* 0x0000000e767a2981 */ /* 0x000122000c1e1100 */
[----:B------:R-:W-:Y:S02]  /*5200*/  IADD3 RZ, P3, R177, UR40, RZ ;  /* 0x00000028b1ff7c10 */ /* 0x000fe4000ff7e0ff */
[----:B------:R-:W-:Y:S02]  /*5210*/  PRMT R19, RZ, 0x7610, R19 ;  /* 0x00007610ff137816 */ /* 0x000fe40000000013 */
[----:B------:R-:W-:Y:S02]  /*5220*/  PRMT R12, RZ, 0x7610, R12 ;  /* 0x00007610ff0c7816 */ /* 0x000fe4000000000c */
[----:B0-----:R-:W-:-:S04]  /*5230*/  IADD3 R118, P5, R158, UR40, RZ ;  /* 0x000000289e767c10 */ /* 0x001fc8000ffbe0ff */
[----:B------:R0:W4:Y:S01]  /*5240*/  @P2 LDG.E.U8 R12, desc[UR14][R120.64] ;  /* 0x0000000e780c2981 */ /* 0x000122000c1e1100 */
[----:B------:R-:W-:-:S03]  /*5250*/  PRMT R14, RZ, 0x7610, R14 ;  /* 0x00007610ff0e7816 */ /* 0x000fc6000000000e */
[----:B------:R-:W4:Y:S01]  /*5260*/  LDL R158, [R1+0x284] ;  /* 0x00028400019e7983 */ /* 0x000f220000100800 */
[----:B0-----:R-:W-:Y:S02]  /*5270*/  PRMT R121, RZ, 0x7610, R121 ;  /* 0x00007610ff797816 */ /* 0x001fe40000000079 */
[----:B---3--:R-:W-:Y:S01]  /*5280*/  IADD3.X R119, R156, UR41, RZ, P5, !PT ;  /* 0x000000299c777c10 */ /* 0x008fe2000affe4ff */
[----:B------:R-:W-:-:S04]  /*5290*/  VIADD R156, R177, UR40 ;  /* 0x00000028b19c7c36 */ /* 0x000fc80008000000 */
[----:B------:R-:W3:Y:S01]  /*52a0*/  @P2 LDG.E.U8 R19, desc[UR14][R118.64] ;  /* 0x0000000e76132981 */ /* 0x000ee2000c1e1100 */
[----:B------:R-:W-:Y:S02]  /*52b0*/  IADD3 RZ, P2, R179, UR40, RZ ;  /* 0x00000028b3ff7c10 */ /* 0x000fe4000ff5e0ff */
[----:B-----5:R-:W-:Y:S02]  /*52c0*/  IADD3.X R157, R159, UR41, RZ, P3, !PT ;  /* 0x000000299f9d7c10 */ /* 0x020fe40009ffe4ff */
[----:B------:R-:W-:Y:S01]  /*52d0*/  IADD3 RZ, P3, R178, UR40, RZ ;  /* 0x00000028b2ff7c10 */ /* 0x000fe2000ff7e0ff */
[----:B------:R-:W5:Y:S04]  /*52e0*/  LDL R159, [R1+0x280] ;  /* 0x00028000019f7983 */ /* 0x000f680000100800 */
[----:B------:R2:W3:Y:S02]  /*52f0*/  @P1 LDG.E.U8 R14, desc[UR14][R156.64] ;  /* 0x0000000e9c0e1981 */ /* 0x0004e4000c1e1100 */
[----:B--2---:R-:W-:Y:S01]  /*5300*/  IADD3.X R157, R160, UR41, RZ, P3, !PT ;  /* 0x00000029a09d7c10 */ /* 0x004fe20009ffe4ff */
[----:B------:R-:W-:Y:S01]  /*5310*/  VIADD R160, R179, UR40 ;  /* 0x00000028b3a07c36 */ /* 0x000fe20008000000 */
[----:B----4-:R-:W-:-:S05]  /*5320*/  IADD3.X R161, R161, UR41, RZ, P2, !PT ;  /* 0x00000029a1a17c10 */ /* 0x010fca00097fe4ff */
[----:B------:R-:W2:Y:S04]  /*5330*/  @P1 LDG.E.U8 R121, desc[UR14][R160.64] ;  /* 0x0000000ea0791981 */ /* 0x000ea8000c1e1100 */
[----:B------:R-:W4:Y:S01]  /*5340*/  LDL R161, [R1+0x294] ;  /* 0x0002940001a17983 */ /* 0x000f220000100800 */
[----:B------:R-:W-:Y:S01]  /*5350*/  PRMT R120, RZ, 0x7610, R120 ;  /* 0x00007610ff787816 */ /* 0x000fe20000000078 */
[----:B------:R-:W-:-:S05]  /*5360*/  VIADD R156, R178, UR40 ;  /* 0x00000028b29c7c36 */ /* 0x000fca0008000000 */
[----:B------:R4:W3:Y:S01]  /*5370*/  @P1 LDG.E.U8 R120, desc[UR14][R156.64] ;  /* 0x0000000e9c781981 */ /* 0x0008e2000c1e1100 */
[----:B------:R-:W-:-:S04]  /*5380*/  IADD3 R158, P4, R158, UR40, RZ ;  /* 0x000000289e9e7c10 */ /* 0x000fc8000ff9e0ff */
[----:B-----5:R-:W-:Y:S02]  /*5390*/  IADD3.X R159, R159, UR41, RZ, P4, !PT ;  /* 0x000000299f9f7c10 */ /* 0x020fe4000a7fe4ff */
[----:B------:R-:W-:-:S04]  /*53a0*/  IADD3 RZ, P4, R183, UR40, RZ ;  /* 0x00000028b7ff7c10 */ /* 0x000fc8000ff9e0ff */
[----:B----4-:R-:W-:Y:S02]  /*53b0*/  IADD3.X R157, R161, UR41, RZ, P4, !PT ;  /* 0x00000029a19d7c10 */ /* 0x010fe4000a7fe4ff */
[----:B------:R-:W4:Y:S01]  /*53c0*/  LDL R161, [R1+0x29c] ;  /* 0x00029c0001a17983 */ /* 0x000f220000100800 */
[----:B------:R-:W-:-:S06]  /*53d0*/  PRMT R119, RZ, 0x7610, R119 ;  /* 0x00007610ff777816 */ /* 0x000fcc0000000077 */
[----:B------:R-:W5:Y:S01]  /*53e0*/  @P1 LDG.E.U8 R119, desc[UR14][R158.64] ;  /* 0x0000000e9e771981 */ /* 0x000f62000c1e1100 */
[----:B------:R-:W-:Y:S02]  /*53f0*/  ISETP.GT.AND P1, PT, R3, 0x15, PT ;  /* 0x000000150300780c */ /* 0x000fe40003f24270 */
[C---:B------:R-:W-:Y:S01]  /*5400*/  IADD3 RZ, P2, R185.reuse, UR40, RZ ;  /* 0x00000028b9ff7c10 */ /* 0x040fe2000ff5e0ff */
[----:B------:R-:W-:Y:S01]  /*5410*/  VIADD R160, R185, UR40 ;  /* 0x00000028b9a07c36 */ /* 0x000fe20008000000 */
[----:B------:R-:W-:Y:S01]  /*5420*/  PRMT R101, RZ, 0x7610, R101 ;  /* 0x00007610ff657816 */ /* 0x000fe20000000065 */
[----:B------:R-:W-:Y:S01]  /*5430*/  VIADD R156, R183, UR40 ;  /* 0x00000028b79c7c36 */ /* 0x000fe20008000000 */
[----:B------:R-:W-:Y:S02]  /*5440*/  PRMT R118, RZ, 0x7610, R118 ;  /* 0x00007610ff767816 */ /* 0x000fe40000000076 */
[----:B------:R-:W-:Y:S01]  /*5450*/  IADD3 RZ, P5, R189, UR40, RZ ;  /* 0x00000028bdff7c10 */ /* 0x000fe2000ffbe0ff */
[----:B------:R-:W2:Y:S04]  /*5460*/  LDL R159, [R1+0x298] ;  /* 0x00029800019f7983 */ /* 0x000ea80000100800 */
[----:B------:R0:W3:Y:S01]  /*5470*/  @P1 LDG.E.U8 R118, desc[UR14][R156.64] ;  /* 0x0000000e9c761981 */ /* 0x0000e2000c1e1100 */
[----:B----4-:R-:W-:-:S05]  /*5480*/  IADD3.X R161, R161, UR41, RZ, P2, !PT ;  /* 0x00000029a1a17c10 */ /* 0x010fca00097fe4ff */
[----:B------:R1:W4:Y:S04]  /*5490*/  @P1 LDG.E.U8 R101, desc[UR14][R160.64] ;  /* 0x0000000ea0651981 */ /* 0x000328000c1e1100 */
[----:B------:R-:W0:Y:S01]  /*54a0*/  LDL R161, [R1+0x2a0] ;  /* 0x0002a00001a17983 */ /* 0x000e220000100800 */
[----:B------:R-:W-:Y:S02]  /*54b0*/  IADD3 RZ, P3, R184, UR40, RZ ;  /* 0x00000028b8ff7c10 */ /* 0x000fe4000ff7e0ff */
[----:B------:R-:W-:Y:S02]  /*54c0*/  ISETP.GT.AND P2, PT, R3, 0x16, PT ;  /* 0x000000160300780c */ /* 0x000fe40003f44270 */
[----:B0-----:R-:W-:Y:S02]  /*54d0*/  IADD3.X R157, R161, UR41, RZ, P5, !PT ;  /* 0x00000029a19d7c10 */ /* 0x001fe4000affe4ff */
[----:B------:R-:W5:Y:S01]  /*54e0*/  LDL R161, [R1+0x2a8] ;  /* 0x0002a80001a17983 */ /* 0x000f620000100800 */
[----:B--2---:R-:W-:-:S02]  /*54f0*/  IADD3.X R159, R159, UR41, RZ, P3, !PT ;  /* 0x000000299f9f7c10 */ /* 0x004fc40009ffe4ff */
[C---:B------:R-:W-:Y:S01]  /*5500*/  IADD3 RZ, P3, R191.reuse, UR40, RZ ;  /* 0x00000028bfff7c10 */ /* 0x040fe2000ff7e0ff */
[----:B-1----:R-:W-:Y:S01]  /*5510*/  VIADD R160, R191, UR40 ;  /* 0x00000028bfa07c36 */ /* 0x002fe20008000000 */
[----:B------:R-:W-:Y:S02]  /*5520*/  PRMT R164, RZ, 0x7610, R164 ;  /* 0x00007610ffa47816 */ /* 0x000fe400000000a4 */
[----:B-----5:R-:W-:-:S05]  /*5530*/  IADD3.X R161, R161, UR41, RZ, P3, !PT ;  /* 0x00000029a1a17c10 */ /* 0x020fca0009ffe4ff */
[----:B------:R-:W2:Y:S04]  /*5540*/  @P2 LDG.E.U8 R164, desc[UR14][R160.64] ;  /* 0x0000000ea0a42981 */ /* 0x000ea8000c1e1100 */
[----:B------:R-:W5:Y:S01]  /*5550*/  LDL R161, [R1+0x2ac] ;  /* 0x0002ac0001a17983 */ /* 0x000f620000100800 */
[----:B------:R-:W-:Y:S01]  /*5560*/  PRMT R15, RZ, 0x7610, R15 ;  /* 0x00007610ff0f7816 */ /* 0x000fe2000000000f */
[----:B------:R-:W-:Y:S01]  /*5570*/  VIADD R158, R184, UR40 ;  /* 0x00000028b89e7c36 */ /* 0x000fe20008000000 */
[----:B------:R-:W-:Y:S01]  /*5580*/  PRMT R162, RZ, 0x7610, R162 ;  /* 0x00007610ffa27816 */ /* 0x000fe200000000a2 */
[----:B------:R-:W-:Y:S01]  /*5590*/  VIADD R156, R189, UR40 ;  /* 0x00000028bd9c7c36 */ /* 0x000fe20008000000 */
[----:B------:R-:W-:Y:S02]  /*55a0*/  IADD3 RZ, P5, R192, UR40, RZ ;  /* 0x00000028c0ff7c10 */ /* 0x000fe4000ffbe0ff */
[----:B------:R-:W2:Y:S04]  /*55b0*/  @P1 LDG.E.U8 R15, desc[UR14][R158.64] ;  /* 0x0000000e9e0f1981 */ /* 0x000ea8000c1e1100 */
[----:B------:R5:W2:Y:S04]  /*55c0*/  @P1 LDG.E.U8 R162, desc[UR14][R156.64] ;  /* 0x0000000e9ca21981 */ /* 0x000aa8000c1e1100 */
[----:B------:R-:W3:Y:S01]  /*55d0*/  LDL R159, [R1+0x2a4] ;  /* 0x0002a400019f7983 */ /* 0x000ee20000100800 */
[----:B-----5:R-:W-:-:S03]  /*55e0*/  IADD3.X R157, R161, UR41, RZ, P5, !PT ;  /* 0x00000029a19d7c10 */ /* 0x020fc6000affe4ff */
[----:B------:R-:W5:Y:S01]  /*55f0*/  LDL R161, [R1+0x2b4] ;  /* 0x0002b40001a17983 */ /* 0x000f620000100800 */
[C---:B------:R-:W-:Y:S02]  /*5600*/  IADD3 RZ, P4, R190.reuse, UR40, RZ ;  /* 0x00000028beff7c10 */ /* 0x040fe4000ff9e0ff */
[----:B------:R-:W-:Y:S01]  /*5610*/  ISETP.GT.AND P1, PT, R3, 0x17, PT ;  /* 0x000000170300780c */ /* 0x000fe20003f24270 */
[----:B------:R-:W-:Y:S01]  /*5620*/  VIADD R158, R190, UR40 ;  /* 0x00000028be9e7c36 */ /* 0x000fe20008000000 */
[----:B------:R-:W-:Y:S02]  /*5630*/  PRMT R163, RZ, 0x7610, R163 ;  /* 0x00007610ffa37816 */ /* 0x000fe400000000a3 */
[C---:B------:R-:W-:Y:S01]  /*5640*/  IADD3 RZ, P3, R194.reuse, UR40, RZ ;  /* 0x00000028c2ff7c10 */ /* 0x040fe2000ff7e0ff */
[----:B------:R-:W-:Y:S01]  /*5650*/  VIADD R160, R194, UR40 ;  /* 0x00000028c2a07c36 */ /* 0x000fe20008000000 */
[----:B------:R-:W-:Y:S02]  /*5660*/  PRMT R170, RZ, 0x7610, R170 ;  /* 0x00007610ffaa7816 */ /* 0x000fe400000000aa */
[----:B---3--:R-:W-:-:S05]  /*5670*/  IADD3.X R159, R159, UR41, RZ, P4, !PT ;  /* 0x000000299f9f7c10 */ /* 0x008fca000a7fe4ff */
[----:B------:R0:W3:Y:S04]  /*5680*/  @P2 LDG.E.U8 R163, desc[UR14][R158.64] ;  /* 0x0000000e9ea32981 */ /* 0x0000e8000c1e1100 */
[----:B------:R-:W4:Y:S01]  /*5690*/  LDL R159, [R1+0x2b0] ;  /* 0x0002b000019f7983 */ /* 0x000f220000100800 */
[----:B-----5:R-:W-:-:S05]  /*56a0*/  IADD3.X R161, R161, UR41, RZ, P3, !PT ;  /* 0x00000029a1a17c10 */ /* 0x020fca0009ffe4ff */
[----:B------:R-:W5:Y:S04]  /*56b0*/  @P1 LDG.E.U8 R170, desc[UR14][R160.64] ;  /* 0x0000000ea0aa1981 */ /* 0x000f68000c1e1100 */
[----:B------:R-:W2:Y:S01]  /*56c0*/  LDL R161, [R1+0x2b8] ;  /* 0x0002b80001a17983 */ /* 0x000ea20000100800 */
[C---:B------:R-:W-:Y:S01]  /*56d0*/  IADD3 RZ, P4, R193.reuse, UR40, RZ ;  /* 0x00000028c1ff7c10 */ /* 0x040fe2000ff9e0ff */
[----:B------:R-:W-:Y:S01]  /*56e0*/  VIADD R156, R192, UR40 ;  /* 0x00000028c09c7c36 */ /* 0x000fe20008000000 */
[----:B------:R-:W-:Y:S01]  /*56f0*/  PRMT R168, RZ, 0x7610, R168 ;  /* 0x00007610ffa87816 */ /* 0x000fe200000000a8 */
[----:B0-----:R-:W-:Y:S01]  /*5700*/  VIADD R158, R193, UR40 ;  /* 0x00000028c19e7c36 */ /* 0x001fe20008000000 */
[----:B------:R-:W-:-:S04]  /*5710*/  PRMT R169, RZ, 0x7610, R169 ;  /* 0x00007610ffa97816 */ /* 0x000fc800000000a9 */
[----:B------:R2:W5:Y:S01]  /*5720*/  @P2 LDG.E.U8 R168, desc[UR14][R156.64] ;  /* 0x0000000e9ca82981 */ /* 0x000562000c1e1100 */
[----:B----4-:R-:W-:Y:S02]  /*5730*/  IADD3.X R159, R159, UR41, RZ, P4, !PT ;  /* 0x000000299f9f7c10 */ /* 0x010fe4000a7fe4ff */
[----:B------:R-:W-:-:S03]  /*5740*/  IADD3 RZ, P4, R197, UR40, RZ ;  /* 0x00000028c5ff7c10 */ /* 0x000fc6000ff9e0ff */
[----:B------:R0:W4:Y:S04]  /*5750*/  @P2 LDG.E.U8 R169, desc[UR14][R158.64] ;  /* 0x0000000e9ea92981 */ /* 0x000128000c1e1100 */
[----:B------:R-:W3:Y:S01]  /*5760*/  LDL R159, [R1+0x2bc] ;  /* 0x0002bc00019f7983 */ /* 0x000ee20000100800 */
[----:B--2---:R-:W-:-:S03]  /*5770*/  IADD3.X R157, R161, UR41, RZ, P4, !PT ;  /* 0x00000029a19d7c10 */ /* 0x004fc6000a7fe4ff */
[----:B------:R-:W2:Y:S01]  /*5780*/  LDL R161, [R1+0x2c0] ;  /* 0x0002c00001a17983 */ /* 0x000ea20000100800 */
[C---:B------:R-:W-:Y:S01]  /*5790*/  IADD3 RZ, P2, R199.reuse, UR40, RZ ;  /* 0x00000028c7ff7c10 */ /* 0x040fe2000ff5e0ff */
[----:B------:R-:W-:Y:S01]  /*57a0*/  VIADD R160, R199, UR40 ;  /* 0x00000028c7a07c36 */ /* 0x000fe20008000000 */
[----:B------:R-:W-:Y:S02]  /*57b0*/  PRMT R176, RZ, 0x7610, R176 ;  /* 0x00007610ffb07816 */ /* 0x000fe400000000b0 */
[C---:B------:R-:W-:Y:S01]  /*57c0*/  IADD3 RZ, P3, R198.reuse, UR40, RZ ;  /* 0x00000028c6ff7c10 */ /* 0x040fe2000ff7e0ff */
[----:B0-----:R-:W-:Y:S01]  /*57d0*/  VIADD R158, R198, UR40 ;  /* 0x00000028c69e7c36 */ /* 0x001fe20008000000 */
[----:B------:R-:W-:Y:S02]  /*57e0*/  PRMT R175, RZ, 0x7610, R175 ;  /* 0x00007610ffaf7816 */ /* 0x000fe400000000af */
[----:B---3--:R-:W-:-:S05]  /*57f0*/  IADD3.X R159, R159, UR41, RZ, P3, !PT ;  /* 0x000000299f9f7c10 */ /* 0x008fca0009ffe4ff */
[----:B------:R0:W3:Y:S04]  /*5800*/  @P1 LDG.E.U8 R175, desc[UR14][R158.64] ;  /* 0x0000000e9eaf1981 */ /* 0x0000e8000c1e1100 */
[----:B------:R-:W5:Y:S01]  /*5810*/  LDL R159, [R1+0x2c8] ;  /* 0x0002c800019f7983 */ /* 0x000f620000100800 */
[----:B--2---:R-:W-:-:S05]  /*5820*/  IADD3.X R161, R161, UR41, RZ, P2, !PT ;  /* 0x00000029a1a17c10 */ /* 0x004fca00097fe4ff */
[----:B------:R-:W2:Y:S04]  /*5830*/  @P1 LDG.E.U8 R176, desc[UR14][R160.64] ;  /* 0x0000000ea0b01981 */ /* 0x000ea8000c1e1100 */
[----:B------:R-:W4:Y:S01]  /*5840*/  LDL R161, [R1+0x2c4] ;  /* 0x0002c40001a17983 */ /* 0x000f220000100800 */
[----:B------:R-:W-:Y:S01]  /*5850*/  PRMT R174, RZ, 0x7610, R174 ;  /* 0x00007610ffae7816 */ /* 0x000fe200000000ae */
[----:B------:R-:W-:Y:S01]  /*5860*/  VIADD R156, R197, UR40 ;  /* 0x00000028c59c7c36 */ /* 0x000fe20008000000 */
[----:B------:R-:W-:Y:S02]  /*5870*/  ISETP.GT.AND P2, PT, R3, 0x18, PT ;  /* 0x000000180300780c */ /* 0x000fe40003f44270 */
[----:B------:R-:W-:Y:S02]  /*5880*/  IADD3 RZ, P4, R200, UR40, RZ ;  /* 0x00000028c8ff7c10 */ /* 0x000fe4000ff9e0ff */
[----:B------:R4:W3:Y:S01]  /*5890*/  @P1 LDG.E.U8 R174, desc[UR14][R156.64] ;  /* 0x0000000e9cae1981 */ /* 0x0008e2000c1e1100 */
[C---:B------:R-:W-:Y:S01]  /*58a0*/  IADD3 RZ, P3, R201.reuse, UR40, RZ ;  /* 0x00000028c9ff7c10 */ /* 0x040fe2000ff7e0ff */
[----:B0-----:R-:W-:Y:S01]  /*58b0*/  VIADD R158, R201, UR40 ;  /* 0x00000028c99e7c36 */ /* 0x001fe20008000000 */
[----:B------:R-:W-:-:S02]  /*58c0*/  PRMT R181, RZ, 0x7610, R181 ;  /* 0x00007610ffb57816 */ /* 0x000fc400000000b5 */
[----:B-----5:R-:W-:-:S05]  /*58d0*/  IADD3.X R159, R159, UR41, RZ, P3, !PT ;  /* 0x000000299f9f7c10 */ /* 0x020fca0009ffe4ff */
[----:B------:R0:W5:Y:S04]  /*58e0*/  @P2 LDG.E.U8 R181, desc[UR14][R158.64] ;  /* 0x0000000e9eb52981 */ /* 0x000168000c1e1100 */
[----:B------:R-:W2:Y:S01]  /*58f0*/  LDL R159, [R1+0x2d4] ;  /* 0x0002d400019f7983 */ /* 0x000ea20000100800 */
[----:B----4-:R-:W-:-:S03]  /*5900*/  IADD3.X R157, R161, UR41, RZ, P4, !PT ;  /* 0x00000029a19d7c10 */ /* 0x010fc6000a7fe4ff */
[----:B------:R-:W4:Y:S01]  /*5910*/  LDL R161, [R1+0x2cc] ;  /* 0x0002cc0001a17983 */ /* 0x000f220000100800 */
[C---:B------:R-:W-:Y:S01]  /*5920*/  IADD3 RZ, P1, R203.reuse, UR40, RZ ;  /* 0x00000028cbff7c10 */ /* 0x040fe2000ff3e0ff */
[----:B------:R-:W-:Y:S01]  /*5930*/  VIADD R160, R203, UR40 ;  /* 0x00000028cba07c36 */ /* 0x000fe20008000000 */
[----:B------:R-:W-:Y:S02]  /*5940*/  PRMT R182, RZ, 0x7610, R182 ;  /* 0x00007610ffb67816 */ /* 0x000fe400000000b6 */
[C---:B------:R-:W-:Y:S01]  /*5950*/  IADD3 RZ, P4, R207.reuse, UR40, RZ ;  /* 0x00000028cfff7c10 */ /* 0x040fe2000ff9e0ff */
[----:B0-----:R-:W-:Y:S01]  /*5960*/  VIADD R158, R207, UR40 ;  /* 0x00000028cf9e7c36 */ /* 0x001fe20008000000 */
[----:B------:R-:W-:Y:S02]  /*5970*/  PRMT R187, RZ, 0x7610, R187 ;  /* 0x00007610ffbb7816 */ /* 0x000fe400000000bb */
[----:B--2---:R-:W-:Y:S02]  /*5980*/  IADD3.X R159, R159, UR41, RZ, P4, !PT ;  /* 0x000000299f9f7c10 */ /* 0x004fe4000a7fe4ff */
[----:B----4-:R-:W-:-:S02]  /*5990*/  IADD3.X R161, R161, UR41, RZ, P1, !PT ;  /* 0x00000029a1a17c10 */ /* 0x010fc40008ffe4ff */
[----:B------:R-:W-:-:S03]  /*59a0*/  ISETP.GT.AND P1, PT, R3, 0x19, PT ;  /* 0x000000190300780c */ /* 0x000fc60003f24270 */
[----:B------:R-:W2:Y:S04]  /*59b0*/  @P2 LDG.E.U8 R182, desc[UR14][R160.64] ;  /* 0x0000000ea0b62981 */ /* 0x000ea8000c1e1100 */
[----:B------:R-:W4:Y:S06]  /*59c0*/  LDL R161, [R1+0x2d0] ;  /* 0x0002d00001a17983 */ /* 0x000f2c0000100800 */
[----:B------:R-:W2:Y:S04]  /*59d0*/  @P1 LDG.E.U8 R187, desc[UR14][R158.64] ;  /* 0x0000000e9ebb1981 */ /* 0x000ea8000c1e1100 */
[----:B------:R-:W3:Y:S01]  /*59e0*/  LDL R159, [R1+0x2dc] ;  /* 0x0002dc00019f7983 */ /* 0x000ee20000100800 */
[----:B------:R-:W-:Y:S01]  /*59f0*/  PRMT R180, RZ, 0x7610, R180 ;  /* 0x00007610ffb47816 */ /* 0x000fe200000000b4 */
[----:B------:R-:W-:Y:S01]  /*5a00*/  VIADD R156, R200, UR40 ;  /* 0x00000028c89c7c36 */ /* 0x000fe20008000000 */
[----:B------:R-:W-:-:S02]  /*5a10*/  IADD3 RZ, P5, R205, UR40, RZ ;  /* 0x00000028cdff7c10 */ /* 0x000fc4000ffbe0ff */
[----:B------:R-:W-:Y:S02]  /*5a20*/  PRMT R186, RZ, 0x7610, R186 ;  /* 0x00007610ffba7816 */ /* 0x000fe400000000ba */
[----:B------:R0:W5:Y:S01]  /*5a30*/  @P2 LDG.E.U8 R180, desc[UR14][R156.64] ;  /* 0x0000000e9cb42981 */ /* 0x000162000c1e1100 */
[----:B------:R-:W-:Y:S01]  /*5a40*/  IADD3 RZ, P4, R211, UR40, RZ ;  /* 0x00000028d3ff7c10 */ /* 0x000fe2000ff9e0ff */
[----:B0-----:R-:W-:Y:S01]  /*5a50*/  VIADD R156, R205, UR40 ;  /* 0x00000028cd9c7c36 */ /* 0x001fe20008000000 */
[----:B----4-:R-:W-:Y:S02]  /*5a60*/  IADD3.X R157, R161, UR41, RZ, P5, !PT ;  /* 0x00000029a19d7c10 */ /* 0x010fe4000affe4ff */
[----:B------:R-:W4:Y:S04]  /*5a70*/  LDL R161, [R1+0x2d8] ;  /* 0x0002d80001a17983 */ /* 0x000f280000100800 */
[----:B------:R3:W2:Y:S02]  /*5a80*/  @P2 LDG.E.U8 R186, desc[UR14][R156.64] ;  /* 0x0000000e9cba2981 */ /* 0x0006a4000c1e1100 */
[----:B---3--:R-:W-:-:S02]  /*5a90*/  IADD3.X R157, R159, UR41, RZ, P4, !PT ;  /* 0x000000299f9d7c10 */ /* 0x008fc4000a7fe4ff */
[----:B------:R-:W3:Y:S01]  /*5aa0*/  LDL R159, [R1+0x2e0] ;  /* 0x0002e000019f7983 */ /* 0x000ee20000100800 */
[C---:B------:R-:W-:Y:S01]  /*5ab0*/  IADD3 RZ, P3, R209.reuse, UR40, RZ ;  /* 0x00000028d1ff7c10 */ /* 0x040fe2000ff7e0ff */
[----:B------:R-:W-:Y:S01]  /*5ac0*/  VIADD R160, R209, UR40 ;  /* 0x00000028d1a07c36 */ /* 0x000fe20008000000 */
[----:B------:R-:W-:Y:S01]  /*5ad0*/  PRMT R188, RZ, 0x7610, R188 ;  /* 0x00007610ffbc7816 */ /* 0x000fe200000000bc */
[----:B------:R-:W-:Y:S01]  /*5ae0*/  VIADD R158, R213, UR40 ;  /* 0x00000028d59e7c36 */ /* 0x000fe20008000000 */
[----:B----4-:R-:W-:Y:S02]  /*5af0*/  IADD3.X R161, R161, UR41, RZ, P3, !PT ;  /* 0x00000029a1a17c10 */ /* 0x010fe40009ffe4ff */
[----:B------:R-:W-:-:S03]  /*5b00*/  IADD3 RZ, P3, R213, UR40, RZ ;  /* 0x00000028d5ff7c10 */ /* 0x000fc6000ff7e0ff */
[----:B------:R0:W4:Y:S02]  /*5b10*/  @P1 LDG.E.U8 R188, desc[UR14][R160.64] ;  /* 0x0000000ea0bc1981 */ /* 0x000124000c1e1100 */
[----:B0-----:R-:W-:Y:S02]  /*5b20*/  PRMT R161, RZ, 0x7610, R161 ;  /* 0x00007610ffa17816 */ /* 0x001fe400000000a1 */
[----:B---3--:R-:W-:-:S05]  /*5b30*/  IADD3.X R159, R159, UR41, RZ, P3, !PT ;  /* 0x000000299f9f7c10 */ /* 0x008fca0009ffe4ff */
[----:B------:R-:W3:Y:S04]  /*5b40*/  @P1 LDG.E.U8 R161, desc[UR14][R158.64] ;  /* 0x0000000e9ea11981 */ /* 0x000ee8000c1e1100 */
[----:B------:R-:W5:Y:S01]  /*5b50*/  LDL R159, [R1+0x2e4] ;  /* 0x0002e400019f7983 */ /* 0x000f620000100800 */
[----:B------:R-:W-:Y:S01]  /*5b60*/  PRMT R160, RZ, 0x7610, R160 ;  /* 0x00007610ffa07816 */ /* 0x000fe200000000a0 */
[----:B------:R-:W-:Y:S01]  /*5b70*/  VIADD R156, R211, UR40 ;  /* 0x00000028d39c7c36 */ /* 0x000fe20008000000 */
[----:B------:R-:W-:Y:S02]  /*5b80*/  ISETP.GT.AND P2, PT, R3, 0x1a, PT ;  /* 0x0000001a0300780c */ /* 0x000fe40003f44270 */
[C---:B------:R-:W-:Y:S02]  /*5b90*/  IADD3 RZ, P3, R215.reuse, UR40, RZ ;  /* 0x00000028d7ff7c10 */ /* 0x040fe4000ff7e0ff */
[----:B------:R0:W3:Y:S01]  /*5ba0*/  @P1 LDG.E.U8 R160, desc[UR14][R156.64] ;  /* 0x0000000e9ca01981 */ /* 0x0000e2000c1e1100 */
[----:B------:R-:W-:Y:S01]  /*5bb0*/  PRMT R195, RZ, 0x7610, R195 ;  /* 0x00007610ffc37816 */ /* 0x000fe200000000c3 */
[----:B0-----:R-:W-:Y:S01]  /*5bc0*/  VIADD R156, R215, UR40 ;  /* 0x00000028d79c7c36 */ /* 0x001fe20008000000 */
[----:B-----5:R-:W-:-:S02]  /*5bd0*/  IADD3.X R157, R159, UR41, RZ, P3, !PT ;  /* 0x000000299f9d7c10 */ /* 0x020fc40009ffe4ff */
[----:B------:R-:W5:Y:S04]  /*5be0*/  LDL R159, [R1+0x2e8] ;  /* 0x0002e800019f7983 */ /* 0x000f680000100800 */
[----:B------:R0:W3:Y:S04]  /*5bf0*/  @P2 LDG.E.U8 R195, desc[UR14][R156.64] ;  /* 0x0000000e9cc32981 */ /* 0x0000e8000c1e1100 */
[----:B------:R-:W2:Y:S01]  /*5c00*/  LDL R157, [R1+0x2ec] ;  /* 0x0002ec00019d7983 */ /* 0x000ea20000100800 */
[C---:B------:R-:W-:Y:S01]  /*5c10*/  IADD3 RZ, P1, R217.reuse, UR40, RZ ;  /* 0x00000028d9ff7c10 */ /* 0x040fe2000ff3e0ff */
[----:B------:R-:W-:Y:S01]  /*5c20*/  VIADD R158, R217, UR40 ;  /* 0x00000028d99e7c36 */ /* 0x000fe20008000000 */
[----:B------:R-:W-:Y:S01]  /*5c30*/  PRMT R196, RZ, 0x7610, R196 ;  /* 0x00007610ffc47816 */ /* 0x000fe200000000c4 */
[----:B0-----:R-:W-:Y:S01]  /*5c40*/  VIADD R156, R219, UR40 ;  /* 0x00000028db9c7c36 */ /* 0x001fe20008000000 */
[----:B-----5:R-:W-:-:S02]  /*5c50*/  IADD3.X R159, R159, UR41, RZ, P1, !PT ;  /* 0x000000299f9f7c10 */ /* 0x020fc40008ffe4ff */
[----:B------:R-:W-:-:S03]  /*5c60*/  IADD3 RZ, P1, R219, UR40, RZ ;  /* 0x00000028dbff7c10 */ /* 0x000fc6000ff3e0ff */
[----:B------:R0:W5:Y:S01]  /*5c70*/  @P2 LDG.E.U8 R196, desc[UR14][R158.64] ;  /* 0x0000000e9ec42981 */ /* 0x000162000c1e1100 */
[----:B--2---:R-:W-:Y:S02]  /*5c80*/  IADD3.X R157, R157, UR41, RZ, P1, !PT ;  /* 0x000000299d9d7c10 */ /* 0x004fe40008ffe4ff */
[----:B0-----:R-:W-:-:S06]  /*5c90*/  PRMT R158, RZ, 0x7610, R158 ;  /* 0x00007610ff9e7816 */ /* 0x001fcc000000009e */
[----:B------:R0:W2:Y:S04]  /*5ca0*/  @P2 LDG.E.U8 R158, desc[UR14][R156.64] ;  /* 0x0000000e9c9e2981 */ /* 0x0000a8000c1e1100 */
[----:B------:R-:W4:Y:S01]  /*5cb0*/  LDL R157, [R1+0x2f0] ;  /* 0x0002f000019d7983 */ /* 0x000f220000100800 */
[C---:B------:R-:W-:Y:S01]  /*5cc0*/  IADD3 RZ, P3, R221.reuse, UR40, RZ ;  /* 0x00000028ddff7c10 */ /* 0x040fe2000ff7e0ff */
[----:B0-----:R-:W-:Y:S01]  /*5cd0*/  VIADD R156, R221, UR40 ;  /* 0x00000028dd9c7c36 */ /* 0x001fe20008000000 */
[----:B------:R-:W-:Y:S02]  /*5ce0*/  PRMT R159, RZ, 0x7610, R159 ;  /* 0x00007610ff9f7816 */ /* 0x000fe4000000009f */
[----:B----4-:R-:W-:-:S05]  /*5cf0*/  IADD3.X R157, R157, UR41, RZ, P3, !PT ;  /* 0x000000299d9d7c10 */ /* 0x010fca0009ffe4ff */
[----:B------:R0:W4:Y:S04]  /*5d00*/  @P2 LDG.E.U8 R159, desc[UR14][R156.64] ;  /* 0x0000000e9c9f2981 */ /* 0x000128000c1e1100 */
[----:B------:R-:W3:Y:S01]  /*5d10*/  LDL R157, [R1+0x2f4] ;  /* 0x0002f400019d7983 */ /* 0x000ee20000100800 */
[----:B------:R-:W-:Y:S02]  /*5d20*/  ISETP.GT.AND P1, PT, R3, 0x1b, PT ;  /* 0x0000001b0300780c */ /* 0x000fe40003f24270 */
[C---:B------:R-:W-:Y:S01]  /*5d30*/  IADD3 RZ, P3, R231.reuse, UR40, RZ ;  /* 0x00000028e7ff7c10 */ /* 0x040fe2000ff7e0ff */
[----:B0-----:R-:W-:Y:S01]  /*5d40*/  VIADD R156, R231, UR40 ;  /* 0x00000028e79c7c36 */ /* 0x001fe20008000000 */
[----:B------:R-:W-:Y:S02]  /*5d50*/  PRMT R202, RZ, 0x7610, R202 ;  /* 0x00007610ffca7816 */ /* 0x000fe400000000ca */
[----:B---3--:R-:W-:-:S07]  /*5d60*/  IADD3.X R157, R157, UR41, RZ, P3, !PT ;  /* 0x000000299d9d7c10 */ /* 0x008fce0009ffe4ff */
[----:B------:R0:W3:Y:S04]  /*5d70*/  @P1 LDG.E.U8 R202, desc[UR14][R156.64] ;  /* 0x0000000e9cca1981 */ /* 0x0000e8000c1e1100 */
[----:B------:R-:W5:Y:S01]  /*5d80*/  LDL R157, [R1+0x38] ;  /* 0x00003800019d7983 */ /* 0x000f620000100800 */
[----:B0-----:R-:W-:Y:S01]  /*5d90*/  VIADD R156, R6, UR13 ;  /* 0x0000000d069c7c36 */ /* 0x001fe20008000000 */
[----:B------:R-:W-:-:S04]  /*5da0*/  PRMT R204, RZ, 0x7610, R204 ;  /* 0x00007610ffcc7816 */ /* 0x000fc800000000cc */
[----:B------:R-:W-:-:S04]  /*5db0*/  IADD3 R156, P2, R156, UR40, RZ ;  /* 0x000000289c9c7c10 */ /* 0x000fc8000ff5e0ff */
[----:B-----5:R-:W-:-:S05]  /*5dc0*/  IADD3.X R157, R157, UR41, RZ, P2, !PT ;  /* 0x000000299d9d7c10 */ /* 0x020fca00097fe4ff */
[----:B------:R0:W5:Y:S04]  /*5dd0*/  @P0 LDG.E.U8 R204, desc[UR14][R156.64] ;  /* 0x0000000e9ccc0981 */ /* 0x000168000c1e1100 */
[----:B------:R-:W2:Y:S01]  /*5de0*/  LDL R157, [R1+0x3c] ;  /* 0x00003c00019d7983 */ /* 0x000ea20000100800 */
[----:B0-----:R-:W-:Y:S01]  /*5df0*/  VIADD R156, R5, UR13 ;  /* 0x0000000d059c7c36 */ /* 0x001fe20008000000 */
[----:B------:R-:W-:-:S04]  /*5e00*/  PRMT R206, RZ, 0x7610, R206 ;  /* 0x00007610ffce7816 */ /* 0x000fc800000000ce */
[----:B------:R-:W-:-:S04]  /*5e10*/  IADD3 R156, P2, R156, UR40, RZ ;  /* 0x000000289c9c7c10 */ /* 0x000fc8000ff5e0ff */
[----:B--2---:R-:W-:-:S05]  /*5e20*/  IADD3.X R157, R157, UR41, RZ, P2, !PT ;  /* 0x000000299d9d7c10 */ /* 0x004fca00097fe4ff */
        /* <DEDUP_REMOVED lines=8> */
[C---:B------:R-:W-:Y:S01]  /*5eb0*/  IADD3 RZ, P0, R235.reuse, UR40, RZ ;  /* 0x00000028ebff7c10 */ /* 0x040fe2000ff1e0ff */
[----:B0-----:R-:W-:Y:S01]  /*5ec0*/  VIADD R156, R235, UR40 ;  /* 0x00000028eb9c7c36 */ /* 0x001fe20008000000 */
[----:B------:R-:W-:Y:S02]  /*5ed0*/  PRMT R210, RZ, 0x7610, R210 ;  /* 0x00007610ffd27816 */ /* 0x000fe400000000d2 */
[----:B---3--:R-:W-:-:S05]  /*5ee0*/  IADD3.X R157, R157, UR41, RZ, P0, !PT ;  /* 0x000000299d9d7c10 */ /* 0x008fca00087fe4ff */
[----:B------:R0:W3:Y:S04]  /*5ef0*/  @P1 LDG.E.U8 R210, desc[UR14][R156.64] ;  /* 0x0000000e9cd21981 */ /* 0x0000e8000c1e1100 */
[----:B------:R-:W5:Y:S01]  /*5f00*/  LDL R157, [R1+0x300] ;  /* 0x00030000019d7983 */ /* 0x000f620000100800 */
[C---:B------:R-:W-:Y:S01]  /*5f10*/  IADD3 RZ, P0, R237.reuse, UR40, RZ ;  /* 0x00000028edff7c10 */ /* 0x040fe2000ff1e0ff */
[----:B0-----:R-:W-:Y:S01]  /*5f20*/  VIADD R156, R237, UR40 ;  /* 0x00000028ed9c7c36 */ /* 0x001fe20008000000 */
[----:B------:R-:W-:Y:S02]  /*5f30*/  PRMT R212, RZ, 0x7610, R212 ;  /* 0x00007610ffd47816 */ /* 0x000fe400000000d4 */
[----:B-----5:R-:W-:-:S05]  /*5f40*/  IADD3.X R157, R157, UR41, RZ, P0, !PT ;  /* 0x000000299d9d7c10 */ /* 0x020fca00087fe4ff */
[----:B------:R0:W5:Y:S04]  /*5f50*/  @P1 LDG.E.U8 R212, desc[UR14][R156.64] ;  /* 0x0000000e9cd41981 */ /* 0x000168000c1e1100 */
[----:B------:R-:W2:Y:S01]  /*5f60*/  LDL R157, [R1+0x304] ;  /* 0x00030400019d7983 */ /* 0x000ea20000100800 */
[----:B------:R-:W-:Y:S02]  /*5f70*/  ISETP.GT.AND P1, PT, R3, 0x1c, PT ;  /* 0x0000001c0300780c */ /* 0x000fe40003f24270 */
[C---:B------:R-:W-:Y:S01]  /*5f80*/  IADD3 RZ, P0, R239.reuse, UR40, RZ ;  /* 0x00000028efff7c10 */ /* 0x040fe2000ff1e0ff */
[----:B0-----:R-:W-:Y:S01]  /*5f90*/  VIADD R156, R239, UR40 ;  /* 0x00000028ef9c7c36 */ /* 0x001fe20008000000 */
[----:B------:R-:W-:Y:S02]  /*5fa0*/  PRMT R214, RZ, 0x7610, R214 ;  /* 0x00007610ffd67816 */ /* 0x000fe400000000d6 */
[----:B--2---:R-:W-:-:S07]  /*5fb0*/  IADD3.X R157, R157, UR41, RZ, P0, !PT ;  /* 0x000000299d9d7c10 */ /* 0x004fce00087fe4ff */
        /* <DEDUP_REMOVED lines=63> */
[----:B------:R-:W5:Y:S02]  /*63b0*/  LDL R157, [R1] ;  /* 0x00000000019d7983 */ /* 0x000f640000100800 */
[C---:B-----5:R-:W-:Y:S01]  /*63c0*/  IADD3 RZ, P0, R157.reuse, UR40, RZ ;  /* 0x000000289dff7c10 */ /* 0x060fe2000ff1e0ff */
[----:B0-----:R-:W-:Y:S02]  /*63d0*/  VIADD R156, R157, UR40 ;  /* 0x000000289d9c7c36 */ /* 0x001fe40008000000 */
[----:B------:R-:W5:Y:S01]  /*63e0*/  LDL R157, [R1+0x330] ;  /* 0x00033000019d7983 */ /* 0x000f620000100800 */
[----:B------:R-:W-:-:S02]  /*63f0*/  PRMT R236, RZ, 0x7610, R236 ;  /* 0x00007610ffec7816 */ /* 0x000fc400000000ec */
[----:B-----5:R-:W-:-:S05]  /*6400*/  IADD3.X R157, R157, UR41, RZ, P0, !PT ;  /* 0x000000299d9d7c10 */ /* 0x020fca00087fe4ff */
[----:B------:R0:W5:Y:S04]  /*6410*/  @P1 LDG.E.U8 R236, desc[UR14][R156.64] ;  /* 0x0000000e9cec1981 */ /* 0x000168000c1e1100 */
[----:B------:R-:W2:Y:S01]  /*6420*/  LDL R157, [R1+0x4] ;  /* 0x00000400019d7983 */ /* 0x000ea20000100800 */
[----:B------:R-:W-:Y:S02]  /*6430*/  ISETP.GT.AND P1, PT, R3, 0x1f, PT ;  /* 0x0000001f0300780c */ /* 0x000fe40003f24270 */
[C---:B--2---:R-:W-:Y:S01]  /*6440*/  IADD3 RZ, P0, R157.reuse, UR40, RZ ;  /* 0x000000289dff7c10 */ /* 0x044fe2000ff1e0ff */
[----:B0-----:R-:W-:Y:S02]  /*6450*/  VIADD R156, R157, UR40 ;  /* 0x000000289d9c7c36 */ /* 0x001fe40008000000 */
[----:B------:R-:W2:Y:S01]  /*6460*/  LDL R157, [R1+0x334] ;  /* 0x00033400019d7983 */ /* 0x000ea20000100800 */
[----:B------:R-:W-:-:S02]  /*6470*/  PRMT R238, RZ, 0x7610, R238 ;  /* 0x00007610ffee7816 */ /* 0x000fc400000000ee */
[----:B--2---:R-:W-:-:S05]  /*6480*/  IADD3.X R157, R157, UR41, RZ, P0, !PT ;  /* 0x000000299d9d7c10 */ /* 0x004fca00087fe4ff */
[----:B------:R0:W2:Y:S04]  /*6490*/  @P1 LDG.E.U8 R238, desc[UR14][R156.64] ;  /* 0x0000000e9cee1981 */ /* 0x0000a8000c1e1100 */
[----:B------:R-:W4:Y:S02]  /*64a0*/  LDL R157, [R1+0x8] ;  /* 0x00000800019d7983 */ /* 0x000f240000100800 */
[C---:B----4-:R-:W-:Y:S01]  /*64b0*/  IADD3 RZ, P0, R157.reuse, UR40, RZ ;  /* 0x000000289dff7c10 */ /* 0x050fe2000ff1e0ff */
[----:B0-----:R-:W-:Y:S02]  /*64c0*/  VIADD R156, R157, UR40 ;  /* 0x000000289d9c7c36 */ /* 0x001fe40008000000 */
[----:B------:R-:W4:Y:S01]  /*64d0*/  LDL R157, [R1+0x338] ;  /* 0x00033800019d7983 */ /* 0x000f220000100800 */
[----:B------:R-:W-:-:S02]  /*64e0*/  PRMT R240, RZ, 0x7610, R240 ;  /* 0x00007610fff07816 */ /* 0x000fc400000000f0 */
[----:B----4-:R-:W-:-:S05]  /*64f0*/  IADD3.X R157, R157, UR41, RZ, P0, !PT ;  /* 0x000000299d9d7c10 */ /* 0x010fca00087fe4ff */
[----:B------:R0:W4:Y:S04]  /*6500*/  @P1 LDG.E.U8 R240, desc[UR14][R156.64] ;  /* 0x0000000e9cf01981 */ /* 0x000128000c1e1100 */
[----:B------:R-:W3:Y:S02]  /*6510*/  LDL R157, [R1+0xc] ;  /* 0x00000c00019d7983 */ /* 0x000ee40000100800 */
[C---:B---3--:R-:W-:Y:S01]  /*6520*/  IADD3 RZ, P0, R157.reuse, UR40, RZ ;  /* 0x000000289dff7c10 */ /* 0x048fe2000ff1e0ff */
[----:B0-----:R-:W-:Y:S02]  /*6530*/  VIADD R156, R157, UR40 ;  /* 0x000000289d9c7c36 */ /* 0x001fe40008000000 */
[----:B------:R-:W3:Y:S01]  /*6540*/  LDL R157, [R1+0x33c] ;  /* 0x00033c00019d7983 */ /* 0x000ee20000100800 */
[----:B------:R-:W-:-:S02]  /*6550*/  PRMT R242, RZ, 0x7610, R242 ;  /* 0x00007610fff27816 */ /* 0x000fc400000000f2 */
[----:B---3--:R-:W-:-:S05]  /*6560*/  IADD3.X R157, R157, UR41, RZ, P0, !PT ;  /* 0x000000299d9d7c10 */ /* 0x008fca00087fe4ff */
[----:B------:R0:W3:Y:S04]  /*6570*/  @P1 LDG.E.U8 R242, desc[UR14][R156.64] ;  /* 0x0000000e9cf21981 */ /* 0x0000e8000c1e1100 */
[----:B------:R-:W5:Y:S02]  /*6580*/  LDL R157, [R1+0x10] ;  /* 0x00001000019d7983 */ /* 0x000f640000100800 */
[C---:B-----5:R-:W-:Y:S01]  /*6590*/  IADD3 RZ, P0, R157.reuse, UR40, RZ ;  /* 0x000000289dff7c10 */ /* 0x060fe2000ff1e0ff */
[----:B0-----:R-:W-:Y:S02]  /*65a0*/  VIADD R156, R157, UR40 ;  /* 0x000000289d9c7c36 */ /* 0x001fe40008000000 */
[----:B------:R-:W5:Y:S01]  /*65b0*/  LDL R157, [R1+0x340] ;  /* 0x00034000019d7983 */ /* 0x000f620000100800 */
[----:B------:R-:W-:-:S02]  /*65c0*/  PRMT R244, RZ, 0x7610, R244 ;  /* 0x00007610fff47816 */ /* 0x000fc400000000f4 */
[----:B------:R-:W-:Y:S02]  /*65d0*/  PRMT R226, RZ, 0x7610, R226 ;  /* 0x00007610ffe27816 */ /* 0x000fe400000000e2 */
[----:B------:R-:W-:Y:S02]  /*65e0*/  PRMT R227, RZ, 0x7610, R227 ;  /* 0x00007610ffe37816 */ /* 0x000fe400000000e3 */
[----:B------:R-:W-:Y:S02]  /*65f0*/  PRMT R228, RZ, 0x7610, R228 ;  /* 0x00007610ffe47816 */ /* 0x000fe400000000e4 */
[----:B------:R-:W-:Y:S02]  /*6600*/  PRMT R230, RZ, 0x7610, R230 ;  /* 0x00007610ffe67816 */ /* 0x000fe400000000e6 */
[----:B-----5:R-:W-:-:S05]  /*6610*/  IADD3.X R157, R157, UR41, RZ, P0, !PT ;  /* 0x000000299d9d7c10 */ /* 0x020fca00087fe4ff */
[----:B------:R0:W5:Y:S02]  /*6620*/  @P1 LDG.E.U8 R244, desc[UR14][R156.64] ;  /* 0x0000000e9cf41981 */ /* 0x000164000c1e1100 */
[----:B0-----:R-:W0:Y:S02]  /*6630*/  S2R R157, SR_TID.X ;  /* 0x00000000009d7919 */ /* 0x001e240000002100 */
[----:B0-----:R-:W-:-:S04]  /*6640*/  LOP3.LUT R156, R157, 0x1f, RZ, 0xc0, !PT ;  /* 0x0000001f9d9c7812 */ /* 0x001fc800078ec0ff */
[----:B------:R-:W-:Y:S02]  /*6650*/  ISETP.GE.AND P0, PT, R156, R3, PT ;  /* 0x000000039c00720c */ /* 0x000fe40003f06270 */
[----:B------:R-:W-:Y:S02]  /*6660*/  SHF.R.S32.HI R157, RZ, 0x1f, R167 ;  /* 0x0000001fff9d7819 */ /* 0x000fe400000114a7 */
[----:B------:R-:W-:-:S05]  /*6670*/  IADD3 R156, P1, R167, R0, RZ ;  /* 0x00000000a79c7210 */ /* 0x000fca0007f3e0ff */
[----:B------:R-:W-:Y:S01]  /*6680*/  IMAD.X R157, R157, 0x1, R4, P1 ;  /* 0x000000019d9d7824 */ /* 0x000fe200008e0604 */
[----:B------:R-:W-:Y:S06]  /*6690*/  BAR.SYNC.DEFER_BLOCKING 0x0 ;  /* 0x0000000000007b1d */ /* 0x000fec0000010000 */
[----:B------:R0:W5:Y:S02]  /*66a0*/  @!P0 LDG.E.U8 R226, desc[UR14][R156.64] ;  /* 0x0000000e9ce28981 */ /* 0x000164000c1e1100 */
[----:B0-----:R-:W-:Y:S02]  /*66b0*/  SHF.R.S32.HI R157, RZ, 0x1f, R171 ;  /* 0x0000001fff9d7819 */ /* 0x001fe400000114ab */
[----:B------:R-:W-:-:S05]  /*66c0*/  IADD3 R156, P1, R171, R0, RZ ;  /* 0x00000000ab9c7210 */ /* 0x000fca0007f3e0ff */
[----:B------:R-:W-:-:S05]  /*66d0*/  IMAD.X R157, R157, 0x1, R4, P1 ;  /* 0x000000019d9d7824 */ /* 0x000fca00008e0604 */
        /* <DEDUP_REMOVED lines=8> */
[----:B------:R0:W5:Y:S01]  /*6760*/  @!P0 LDG.E.U8 R230, desc[UR14][R156.64] ;  /* 0x0000000e9ce68981 */ /* 0x000162000c1e1100 */
[----:B------:R-:W-:Y:S02]  /*6770*/  LOP3.LUT R114, R114, 0xffff, RZ, 0xc0, !PT ;  /* 0x0000ffff72727812 */ /* 0x000fe400078ec0ff */
[----:B------:R-:W-:Y:S02]  /*6780*/  LOP3.LUT R148, R148, 0xffff, RZ, 0xc0, !PT ;  /* 0x0000ffff94947812 */ /* 0x000fe400078ec0ff */
[----:B------:R-:W-:Y:S02]  /*6790*/  LOP3.LUT R112, R112, 0xffff, RZ, 0xc0, !PT ;  /* 0x0000ffff70707812 */ /* 0x000fe400078ec0ff */
[----:B------:R-:W-:Y:S02]  /*67a0*/  PRMT R114, R114, 0x3340, R148 ;  /* 0x0000334072727816 */ /* 0x000fe40000000094 */
[----:B------:R-:W-:Y:S02]  /*67b0*/  LOP3.LUT R148, R147, 0xffff, RZ, 0xc0, !PT ;  /* 0x0000ffff93947812 */ /* 0x000fe400078ec0ff */
[----:B------:R-:W-:-:S02]  /*67c0*/  LOP3.LUT R147, R111, 0xffff, RZ, 0xc0, !PT ;  /* 0x0000ffff6f937812 */ /* 0x000fc400078ec0ff */
[----:B------:R-:W-:Y:S02]  /*67d0*/  PRMT R111, R112, 0x3340, R148 ;  /* 0x00003340706f7816 */ /* 0x000fe40000000094 */
[----:B------:R-:W1:Y:S01]  /*67e0*/  S2R R148, SR_TID.X ;  /* 0x0000000000947919 */ /* 0x000e620000002100 */
[----:B0-----:R-:W0:Y:S01]  /*67f0*/  S2R R157, SR_TID.X ;  /* 0x00000000009d7919 */ /* 0x001e220000002100 */
[----:B------:R-:W-:Y:S02]  /*6800*/  LOP3.LUT R22, R22, 0xffff, RZ, 0xc0, !PT ;  /* 0x0000ffff16167812 */ /* 0x000fe400078ec0ff */
[----:B------:R-:W-:Y:S02]  /*6810*/  LOP3.LUT R92, R92, 0xffff, RZ, 0xc0, !PT ;  /* 0x0000ffff5c5c7812 */ /* 0x000fe400078ec0ff */
[----:B------:R-:W-:Y:S02]  /*6820*/  LOP3.LUT R106, R106, 0xffff, RZ, 0xc0, !PT ;  /* 0x0000ffff6a6a7812 */ /* 0x000fe400078ec0ff */
[----:B------:R-:W-:-:S02]  /*6830*/  LOP3.LUT R133, R133, 0xffff, RZ, 0xc0, !PT ;  /* 0x0000ffff85857812 */ /* 0x000fc400078ec0ff */
[----:B------:R-:W-:Y:S02]  /*6840*/  LOP3.LUT R96, R96, 0xffff, RZ, 0xc0, !PT ;  /* 0x0000ffff60607812 */ /* 0x000fe400078ec0ff */
[----:B------:R-:W-:Y:S02]  /*6850*/  LOP3.LUT R136, R136, 0xffff, RZ, 0xc0, !PT ;  /* 0x0000ffff88887812 */ /* 0x000fe400078ec0ff */
[----:B------:R-:W-:Y:S02]  /*6860*/  PRMT R22, R22, 0x3340, R92 ;  /* 0x0000334016167816 */ /* 0x000fe4000000005c */
[----:B------:R-:W-:Y:S02]  /*6870*/  PRMT R106, R106, 0x3340, R133 ;  /* 0x000033406a6a7816 */ /* 0x000fe40000000085 */
[----:B------:R-:W-:Y:S02]  /*6880*/  LOP3.LUT R104, R104, 0xffff, RZ, 0xc0, !PT ;  /* 0x0000ffff68687812 */ /* 0x000fe400078ec0ff */
[----:B------:R-:W-:-:S02]  /*6890*/  LOP3.LUT R132, R132, 0xffff, RZ, 0xc0, !PT ;  /* 0x0000ffff84847812 */ /* 0x000fc400078ec0ff */
[----:B------:R-:W-:Y:S02]  /*68a0*/  LOP3.LUT R92, R100, 0xffff, RZ, 0xc0, !PT ;  /* 0x0000ffff645c7812 */ /* 0x000fe400078ec0ff */
[----:B------:R-:W-:Y:S02]  /*68b0*/  LOP3.LUT R23, R23, 0xffff, RZ, 0xc0, !PT ;  /* 0x0000ffff17177812 */ /* 0x000fe400078ec0ff */
[----:B------:R-:W-:Y:S02]  /*68c0*/  LOP3.LUT R20, R20, 0xffff, RZ, 0xc0, !PT ;  /* 0x0000ffff14147812 */ /* 0x000fe400078ec0ff */
[----:B------:R-:W-:Y:S02]  /*68d0*/  PRMT R100, R96, 0x3340, R136 ;  /* 0x0000334060647816 */ /* 0x000fe40000000088 */
[----:B-1----:R-:W-:Y:S02]  /*68e0*/  SHF.R.S32.HI R133, RZ, 0x2, R148 ;  /* 0x00000002ff857819 */ /* 0x002fe40000011494 */
[----:B------:R-:W-:-:S02]  /*68f0*/  LOP3.LUT R96, R103, 0xffff, RZ, 0xc0, !PT ;  /* 0x0000ffff67607812 */ /* 0x000fc400078ec0ff */
[----:B------:R-:W-:Y:S02]  /*6900*/  LOP3.LUT R89, R89, 0xffff, RZ, 0xc0, !PT ;  /* 0x0000ffff59597812 */ /* 0x000fe400078ec0ff */
[----:B------:R-:W-:Y:S02]  /*6910*/  PRMT R103, R104, 0x3340, R132 ;  /* 0x0000334068677816 */ /* 0x000fe40000000084 */
[----:B------:R-:W-:Y:S02]  /*6920*/  LOP3.LUT R146, R146, 0xffff, RZ, 0xc0, !PT ;  /* 0x0000ffff92927812 */ /* 0x000fe400078ec0ff */
[----:B------:R-:W-:Y:S02]  /*6930*/  SGXT R132, R133, 0x1 ;  /* 0x000000018584781a */ /* 0x000fe40000000200 */
[----:B------:R-:W-:Y:S02]  /*6940*/  PRMT R23, R23, 0x3340, R20 ;  /* 0x0000334017177816 */ /* 0x000fe40000000014 */
[----:B------:R-:W-:-:S02]  /*6950*/  LOP3.LUT R128, R128, 0xffff, RZ, 0xc0, !PT ;  /* 0x0000ffff80807812 */ /* 0x000fc400078ec0ff */
[----:B------:R-:W-:Y:S02]  /*6960*/  LOP3.LUT R18, R18, 0xffff, RZ, 0xc0, !PT ;  /* 0x0000ffff12127812 */ /* 0x000fe400078ec0ff */
[----:B------:R-:W-:Y:S02]  /*6970*/  LOP3.LUT R20, R10, 0xffff, RZ, 0xc0, !PT ;  /* 0x0000ffff0a147812 */ /* 0x000fe400078ec0ff */
[----:B------:R-:W-:Y:S02]  /*6980*/  LOP3.LUT R10, R127, 0xffff, RZ, 0xc0, !PT ;  /* 0x0000ffff7f0a7812 */ /* 0x000fe400078ec0ff */
[----:B------:R-:W-:Y:S02]  /*6990*/  LOP3.LUT R17, R17, 0xffff, RZ, 0xc0, !PT ;  /* 0x0000ffff11117812 */ /* 0x000fe400078ec0ff */
[----:B------:R-:W-:Y:S02]  /*69a0*/  PRMT R104, R89, 0x3340, R96 ;  /* 0x0000334059687816 */ /* 0x000fe40000000060 */
[----:B------:R-:W-:-:S02]  /*69b0*/  PRMT R112, R147, 0x3340, R146 ;  /* 0x0000334093707816 */ /* 0x000fc40000000092 */
[----:B0-----:R-:W-:Y:S02]  /*69c0*/  SHF.R.S32.HI R89, RZ, 0x2, R157 ;  /* 0x00000002ff597819 */ /* 0x001fe4000001149d */
[----:B------:R-:W-:Y:S01]  /*69d0*/  LOP3.LUT R96, R132, 0x90, RZ, 0xc0, !PT ;  /* 0x0000009084607812 */ /* 0x000fe200078ec0ff */
[----:B------:R-:W-:Y:S01]  /*69e0*/  IMAD.SHL.U32 R132, R148, 0x20, RZ ;  /* 0x0000002094847824 */ /* 0x000fe200078e00ff */
[----:B------:R-:W-:Y:S02]  /*69f0*/  PRMT R127, R128, 0x3340, R18 ;  /* 0x00003340807f7816 */ /* 0x000fe40000000012 */
[----:B------:R-:W-:Y:S02]  /*6a00*/  LOP3.LUT R13, R13, 0xffff, RZ, 0xc0, !PT ;  /* 0x0000ffff0d0d7812 */ /* 0x000fe400078ec0ff */
[----:B------:R-:W-:Y:S02]  /*6a10*/  LOP3.LUT R152, R152, 0xffff, RZ, 0xc0, !PT ;  /* 0x0000ffff98987812 */ /* 0x000fe400078ec0ff */
[----:B------:R-:W-:-:S02]  /*6a20*/  LOP3.LUT R146, R21, 0xffff, RZ, 0xc0, !PT ;  /* 0x0000ffff15927812 */ /* 0x000fc400078ec0ff */
[----:B------:R-:W-:Y:S02]  /*6a30*/  LOP3.LUT R144, R144, 0xffff, RZ, 0xc0, !PT ;  /* 0x0000ffff90907812 */ /* 0x000fe400078ec0ff */
[----:B------:R-:W-:Y:S02]  /*6a40*/  LOP3.LUT R110, R110, 0xffff, RZ, 0xc0, !PT ;  /* 0x0000ffff6e6e7812 */ /* 0x000fe400078ec0ff */
[----:B------:R-:W-:Y:S02]  /*6a50*/  LOP3.LUT R140, R140, 0xffff, RZ, 0xc0, !PT ;  /* 0x0000ffff8c8c7812 */ /* 0x000fe400078ec0ff */
[----:B------:R-:W-:Y:S02]  /*6a60*/  LOP3.LUT R18, R16, 0xffff, RZ, 0xc0, !PT ;  /* 0x0000ffff10127812 */ /* 0x000fe400078ec0ff */
[----:B------:R-:W-:Y:S02]  /*6a70*/  LOP3.LUT R122, R122, 0xffff, RZ, 0xc0, !PT ;  /* 0x0000ffff7a7a7812 */ /* 0x000fe400078ec0ff */
[----:B------:R-:W-:-:S02]  /*6a80*/  PRMT R10, R10, 0x3340, R17 ;  /* 0x000033400a0a7816 */ /* 0x000fc40000000011 */
[----:B------:R-:W-:Y:S02]  /*6a90*/  LOP3.LUT R16, R123, 0xffff, RZ, 0xc0, !PT ;  /* 0x0000ffff7b107812 */ /* 0x000fe400078ec0ff */
[----:B------:R-:W-:Y:S02]  /*6aa0*/  LOP3.LUT R12, R12, 0xffff, RZ, 0xc0, !PT ;  /* 0x0000ffff0c0c7812 */ /* 0x000fe400078ec0ff */
[----:B------:R-:W-:Y:S02]  /*6ab0*/  LOP3.LUT R21, R145, 0xffff, RZ, 0xc0, !PT ;  /* 0x0000ffff91157812 */ /* 0x000fe400078ec0ff */
[----:B------:R-:W-:Y:S02]  /*6ac0*/  LOP3.LUT R17, R125, 0xffff, RZ, 0xc0, !PT ;  /* 0x0000ffff7d117812 */ /* 0x000fe400078ec0ff */
[----:B------:R-:W-:Y:S02]  /*6ad0*/  LOP3.LUT R145, R91, 0xffff, RZ, 0xc0, !PT ;  /* 0x0000ffff5b917812 */ /* 0x000fe400078ec0ff */
[----:B------:R-:W-:-:S02]  /*6ae0*/  SGXT R89, R89, 0x1 ;  /* 0x000000015959781a */ /* 0x000fc40000000200 */
[----:B------:R-:W-:Y:S02]  /*6af0*/  LOP3.LUT R125, R124, 0xffff, RZ, 0xc0, !PT ;  /* 0x0000ffff7c7d7812 */ /* 0x000fe400078ec0ff */
[----:B------:R-:W-:Y:S02]  /*6b00*/  PRMT R13, R13, 0x3340, R152 ;  /* 0x000033400d0d7816 */ /* 0x000fe40000000098 */
[----:B------:R-:W-:Y:S02]  /*6b10*/  PRMT R91, R146, 0x3340, R144 ;  /* 0x00003340925b7816 */ /* 0x000fe40000000090 */
[----:B------:R-:W-:Y:S02]  /*6b20*/  PRMT R110, R110, 0x3340, R140 ;  /* 0x000033406e6e7816 */ /* 0x000fe4000000008c */
[----:B------:R-:W-:Y:S01]  /*6b30*/  PRMT R124, R18, 0x3340, R122 ;  /* 0x00003340127c7816 */ /* 0x000fe2000000007a */
[----:B------:R-:W-:Y:S01]  /*6b40*/  IMAD.SHL.U32 R133, R157, 0x20, RZ ;  /* 0x000000209d857824 */ /* 0x000fe200078e00ff */
[----:B------:R-:W-:-:S02]  /*6b50*/  LOP3.LUT R165, R165, 0xffff, RZ, 0xc0, !PT ;  /* 0x0000ffffa5a57812 */ /* 0x000fc400078ec0ff */
[----:B------:R-:W-:Y:S02]  /*6b60*/  LOP3.LUT R155, R155, 0xffff, RZ, 0xc0, !PT ;  /* 0x0000ffff9b9b7812 */ /* 0x000fe400078ec0ff */
[----:B------:R-:W-:Y:S02]  /*6b70*/  LOP3.LUT R94, R94, 0xffff, RZ, 0xc0, !PT ;  /* 0x0000ffff5e5e7812 */ /* 0x000fe400078ec0ff */
[----:B------:R-:W-:Y:S02]  /*6b80*/  LOP3.LUT R152, R151, 0xffff, RZ, 0xc0, !PT ;  /* 0x0000ffff97987812 */ /* 0x000fe400078ec0ff */
[----:B------:R-:W-:Y:S02]  /*6b90*/  LOP3.LUT R95, R95, 0xffff, RZ, 0xc0, !PT ;  /* 0x0000ffff5f5f7812 */ /* 0x000fe400078ec0ff */
[----:B------:R-:W-:Y:S02]  /*6ba0*/  LOP3.LUT R144, R143, 0xffff, RZ, 0xc0, !PT ;  /* 0x0000ffff8f907812 */ /* 0x000fe400078ec0ff */
[----:B------:R-:W-:-:S02]  /*6bb0*/  LOP3.LUT R108, R108, 0xffff, RZ, 0xc0, !PT ;  /* 0x0000ffff6c6c7812 */ /* 0x000fc400078ec0ff */
[----:B------:R-:W-:Y:S02]  /*6bc0*/  LOP3.LUT R140, R139, 0xffff, RZ, 0xc0, !PT ;  /* 0x0000ffff8b8c7812 */ /* 0x000fe400078ec0ff */
[----:B------:R-:W-:Y:S02]  /*6bd0*/  LOP3.LUT R96, R96, 0xf60, R132, 0xf8, !PT ;  /* 0x00000f6060607812 */ /* 0x000fe400078ef884 */
        /* <DEDUP_REMOVED lines=37> */
[----:B------:R-:W-:Y:S02]  /*6e30*/  PRMT R155, R165, 0x3340, R155 ;  /* 0x00003340a59b7816 */ /* 0x000fe4000000009b */
[----:B------:R-:W-:Y:S02]  /*6e40*/  PRMT R98, R94, 0x3340, R152 ;  /* 0x000033405e627816 */ /* 0x000fe40000000098 */
[----:B------:R-:W-:-:S02]  /*6e50*/  PRMT R99, R95, 0x3340, R144 ;  /* 0x000033405f637816 */ /* 0x000fc40000000090 */
[----:B------:R-:W-:Y:S02]  /*6e60*/  PRMT R107, R108, 0x3340, R140 ;  /* 0x000033406c6b7816 */ /* 0x000fe4000000008c */
[----:B------:R-:W-:Y:S02]  /*6e70*/  LOP3.LUT R126, R126, 0xffff, RZ, 0xc0, !PT ;  /* 0x0000ffff7e7e7812 */ /* 0x000fe400078ec0ff */
[----:B------:R-:W-:Y:S02]  /*6e80*/  LOP3.LUT R88, R88, 0xffff, RZ, 0xc0, !PT ;  /* 0x0000ffff58587812 */ /* 0x000fe400078ec0ff */
[----:B------:R-:W-:Y:S02]  /*6e90*/  LOP3.LUT R19, R19, 0xffff, RZ, 0xc0, !PT ;  /* 0x0000ffff13137812 */ /* 0x000fe400078ec0ff */
[----:B------:R-:W-:Y:S02]  /*6ea0*/  LOP3.LUT R14, R14, 0xffff, RZ, 0xc0, !PT ;  /* 0x0000ffff0e0e7812 */ /* 0x000fe400078ec0ff */
[----:B------:R-:W-:-:S02]  /*6eb0*/  LOP3.LUT R15, R15, 0xffff, RZ, 0xc0, !PT ;  /* 0x0000ffff0f0f7812 */ /* 0x000fc400078ec0ff */
[----:B------:R-:W-:Y:S02]  /*6ec0*/  PRMT R120, R119, 0x3340, R118 ;  /* 0x0000334077787816 */ /* 0x000fe40000000076 */
[----:B------:R-:W-:Y:S02]  /*6ed0*/  PRMT R9, R9, 0x3340, R204 ;  /* 0x0000334009097816 */ /* 0x000fe400000000cc */
[----:B------:R-:W-:Y:S02]  /*6ee0*/  PRMT R117, R166, 0x3340, R117 ;  /* 0x00003340a6757816 */ /* 0x000fe40000000075 */
[----:B------:R-:W-:Y:S02]  /*6ef0*/  PRMT R115, R154, 0x3340, R115 ;  /* 0x000033409a737816 */ /* 0x000fe40000000073 */
[----:B------:R-:W-:Y:S02]  /*6f00*/  PRMT R90, R153, 0x3340, R90 ;  /* 0x00003340995a7816 */ /* 0x000fe4000000005a */
[----:B------:R-:W-:-:S02]  /*6f10*/  PRMT R94, R151, 0x3340, R150 ;  /* 0x00003340975e7816 */ /* 0x000fc40000000096 */
        /* <DEDUP_REMOVED lines=10> */
[----:B------:R-:W-:Y:S02]  /*6fc0*/  LOP3.LUT R116, R116, 0xffff, RZ, 0xc0, !PT ;  /* 0x0000ffff74747812 */ /* 0x000fe400078ec0ff */
[----:B------:R-:W-:-:S02]  /*6fd0*/  LOP3.LUT R206, R206, 0xffff, RZ, 0xc0, !PT ;  /* 0x0000ffffcece7812 */ /* 0x000fc400078ec0ff */
[----:B------:R-:W-:Y:S02]  /*6fe0*/  LOP3.LUT R97, R89, 0xf60, R133, 0xf8, !PT ;  /* 0x00000f6059617812 */ /* 0x000fe400078ef885 */
[----:B------:R-:W-:Y:S02]  /*6ff0*/  PRMT R93, R131, 0x3340, R93 ;  /* 0x00003340835d7816 */ /* 0x000fe4000000005d */
[----:B------:R-:W-:Y:S02]  /*7000*/  PRMT R102, R129, 0x3340, R102 ;  /* 0x0000334081667816 */ /* 0x000fe40000000066 */
[----:B------:R-:W-:Y:S02]  /*7010*/  PRMT R101, R121, 0x3340, R162 ;  /* 0x0000334079657816 */ /* 0x000fe400000000a2 */
        /* <DEDUP_REMOVED lines=36> */
[----:B--2---:R-:W-:Y:S02]  /*7260*/  LOP3.LUT R238, R238, 0xffff, RZ, 0xc0, !PT ;  /* 0x0000ffffeeee7812 */ /* 0x004fe400078ec0ff */
[----:B----4-:R-:W-:-:S02]  /*7270*/  LOP3.LUT R240, R240, 0xffff, RZ, 0xc0, !PT ;  /* 0x0000fffff0f07812 */ /* 0x010fc400078ec0ff */
[----:B---3--:R-:W-:Y:S02]  /*7280*/  LOP3.LUT R242, R242, 0xffff, RZ, 0xc0, !PT ;  /* 0x0000fffff2f27812 */ /* 0x008fe400078ec0ff */
[----:B-----5:R-:W-:Y:S02]  /*7290*/  LOP3.LUT R244, R244, 0xffff, RZ, 0xc0, !PT ;  /* 0x0000fffff4f47812 */ /* 0x020fe400078ec0ff */
        /* <DEDUP_REMOVED lines=36> */
[----:B------:R-:W-:Y:S01]  /*74e0*/  PRMT R143, R143, 0x3340, R244 ;  /* 0x000033408f8f7816 */ /* 0x000fe200000000f4 */
[----:B------:R-:W-:Y:S01]  /*74f0*/  STS.128 [R96+UR12], R20 ;  /* 0x0000001460007988 */ /* 0x000fe20008000c0c */
[----:B------:R-:W-:Y:S02]  /*7500*/  LOP3.LUT R9, R157, 0x7f, RZ, 0xc0, !PT ;  /* 0x0000007f9d097812 */ /* 0x000fe400078ec0ff */
[----:B------:R-:W-:Y:S01]  /*7510*/  PRMT R88, R116, 0x5410, R98 ;  /* 0x0000541074587816 */ /* 0x000fe20000000062 */
[----:B------:R0:W-:Y:S01]  /*7520*/  STS.128 [R96+UR12+0x1000], R16 ;  /* 0x0010001060007988 */ /* 0x0001e20008000c0c */
[----:B------:R-:W-:-:S02]  /*7530*/  PRMT R89, R111, 0x5410, R99 ;  /* 0x000054106f597816 */ /* 0x000fc40000000063 */
[----:B------:R-:W-:Y:S01]  /*7540*/  PRMT R90, R107, 0x5410, R100 ;  /* 0x000054106b5a7816 */ /* 0x000fe20000000064 */
[----:B------:R1:W-:Y:S01]  /*7550*/  STS.128 [R96+UR12+0x2000], R12 ;  /* 0x0020000c60007988 */ /* 0x0003e20008000c0c */
[----:B------:R-:W-:Y:S02]  /*7560*/  PRMT R91, R103, 0x5410, R93 ;  /* 0x00005410675b7816 */ /* 0x000fe4000000005d */
[----:B------:R-:W-:Y:S02]  /*7570*/  PRMT R92, R127, 0x5410, R125 ;  /* 0x000054107f5c7816 */ /* 0x000fe4000000007d */
[----:B------:R-:W-:Y:S02]  /*7580*/  PRMT R93, R120, 0x5410, R134 ;  /* 0x00005410785d7816 */ /* 0x000fe40000000086 */
[----:B------:R-:W-:Y:S02]  /*7590*/  PRMT R94, R137, 0x5410, R142 ;  /* 0x00005410895e7816 */ /* 0x000fe4000000008e */
[----:B------:R-:W-:-:S02]  /*75a0*/  PRMT R95, R146, 0x5410, R147 ;  /* 0x00005410925f7816 */ /* 0x000fc40000000093 */
[----:B------:R-:W-:Y:S02]  /*75b0*/  LOP3.LUT R97, R97, 0x10, RZ, 0x3c, !PT ;  /* 0x0000001061617812 */ /* 0x000fe400078e3cff */
[----:B0-----:R-:W-:Y:S02]  /*75c0*/  PRMT R16, R126, 0x5410, R124 ;  /* 0x000054107e107816 */ /* 0x001fe4000000007c */
[----:B------:R-:W-:Y:S02]  /*75d0*/  PRMT R20, R10, 0x5410, R122 ;  /* 0x000054100a147816 */ /* 0x000fe4000000007a */
[----:B-1----:R-:W-:Y:S02]  /*75e0*/  PRMT R12, R102, 0x5410, R123 ;  /* 0x00005410660c7816 */ /* 0x002fe4000000007b */
        /* <DEDUP_REMOVED lines=9> */
[----:B------:R-:W-:Y:S02]  /*7680*/  LOP3.LUT R10, R148, 0x7f, RZ, 0xc0, !PT ;  /* 0x0000007f940a7812 */ /* 0x000fe400078ec0ff */
[----:B------:R-:W-:Y:S01]  /*7690*/  LOP3.LUT R9, R9, 0x10, RZ, 0x3c, !PT ;  /* 0x0000001009097812 */ /* 0x000fe200078e3cff */
[----:B------:R-:W-:Y:S04]  /*76a0*/  STS.128 [R96+UR12+0x3000], R88 ;  /* 0x0030005860007988 */ /* 0x000fe80008000c0c */
[----:B------:R-:W-:Y:S04]  /*76b0*/  STS.128 [R97+UR12], R92 ;  /* 0x0000005c61007988 */ /* 0x000fe80008000c0c */
[----:B------:R-:W-:Y:S04]  /*76c0*/  STS.128 [R97+UR12+0x1000], R12 ;  /* 0x0010000c61007988 */ /* 0x000fe80008000c0c */
[----:B------:R-:W-:Y:S04]  /*76d0*/  STS.128 [R97+UR12+0x2000], R16 ;  /* 0x0020001061007988 */ /* 0x000fe80008000c0c */
[----:B------:R-:W-:Y:S04]  /*76e0*/  STS.128 [R97+UR12+0x3000], R20 ;  /* 0x0030001461007988 */ /* 0x000fe80008000c0c */
[----:B------:R-:W-:Y:S04]  /*76f0*/  STS.U8 [R10+UR12+0x4000], R226 ;  /* 0x004000e20a007988 */ /* 0x000fe8000800000c */
[----:B------:R-:W-:Y:S04]  /*7700*/  STS.U8 [R10+UR12+0x4100], R228 ;  /* 0x004100e40a007988 */ /* 0x000fe8000800000c */
[----:B------:R-:W-:Y:S04]  /*7710*/  STS.U8 [R9+UR12+0x4080], R227 ;  /* 0x004080e309007988 */ /* 0x000fe8000800000c */
[----:B------:R0:W-:Y:S01]  /*7720*/  STS.U8 [R9+UR12+0x4180], R230 ;  /* 0x004180e609007988 */ /* 0x0001e2000800000c */
[----:B------:R1:W-:Y:S06]  /*7730*/  MEMBAR.ALL.CTA ;  /* 0x0000000000007992 */ /* 0x0003ec0000008000 */
[----:B-1----:R-:W1:Y:S01]  /*7740*/  FENCE.VIEW.ASYNC.S ;  /* 0x00000000000073c6 */ /* 0x002e620000000000 */
[----:B------:R-:W-:Y:S01]  /*7750*/  UMOV UR9, 0xc0000010 ;  /* 0xc000001000097882 */ /* 0x000fe20000000000 */
[----:B------:R-:W-:Y:S01]  /*7760*/  UMOV UR6, UR10 ;  /* 0x0000000a00067c82 */ /* 0x000fe20008000000 */
        /* <DEDUP_REMOVED lines=13> */
[----:B0-----:R-:W0:Y:S08]  /*7840*/  LDC R9, c[0x0][0x23c] ;  /* 0x00008f00ff097b82 */ /* 0x001e300000000800 */
[----:B-1----:R-:W-:Y:S06]  /*7850*/  BAR.SYNC.DEFER_BLOCKING 0x0 ;  /* 0x0000000000007b1d */ /* 0x002fec0000010000 */
[----:B------:R-:W-:-:S06]  /*7860*/  WARPGROUP.ARRIVE ;  /* 0x00000000000079c5 */ /* 0x000fcc0000000000 */
[----:B------:R-:W-:Y:S04]  /*7870*/  QGMMA.64x16x32.F32.E4M3.E4M3 R80, gdesc[UR8], R80 ;  /* 0x00200000085079f3 */ /* 0x000fe80008700850 */
[----:B------:R-:W-:Y:S04]  /*7880*/  QGMMA.64x16x32.F32.E4M3.E4M3 R72, gdesc[UR4], R72 ;  /* 0x00200000044879f3 */ /* 0x000fe80008700848 */
[----:B------:R-:W-:Y:S04]  /*7890*/  QGMMA.64x16x32.F32.E4M3.E4M3 R64, gdesc[UR36], R64 ;  /* 0x00200000244079f3 */ /* 0x000fe80008700840 */
[----:B------:R-:W-:Y:S04]  /*78a0*/  QGMMA.64x16x32.F32.E4M3.E4M3 R56, gdesc[UR32], R56 ;  /* 0x00200000203879f3 */ /* 0x000fe80008700838 */
[----:B------:R-:W-:Y:S04]  /*78b0*/  QGMMA.64x16x32.F32.E4M3.E4M3 R48, gdesc[UR28], R48 ;  /* 0x002000001c3079f3 */ /* 0x000fe80008700830 */
[----:B------:R-:W-:Y:S04]  /*78c0*/  QGMMA.64x16x32.F32.E4M3.E4M3 R40, gdesc[UR24], R40 ;  /* 0x00200000182879f3 */ /* 0x000fe80008700828 */
[----:B------:R-:W-:Y:S04]  /*78d0*/  QGMMA.64x16x32.F32.E4M3.E4M3 R32, gdesc[UR20], R32 ;  /* 0x00200000142079f3 */ /* 0x000fe80008700820 */
[----:B------:R-:W-:Y:S01]  /*78e0*/  QGMMA.64x16x32.F32.E4M3.E4M3 R24, gdesc[UR16], R24, gsb0 ;  /* 0x00200000101879f3 */ /* 0x000fe20008000818 */
[----:B------:R-:W-:Y:S01]  /*78f0*/  VIADD R2, R2, 0xffffffff ;  /* 0xffffffff02027836 */ /* 0x000fe20000000000 */
[----:B------:R-:W-:-:S04]  /*7900*/  USHF.L.U32 UR6, UR13, 0x5, URZ ;  /* 0x000000050d067899 */ /* 0x000fc8000800063f */
[----:B------:R-:W-:Y:S01]  /*7910*/  ISETP.NE.U32.AND P0, PT, R2, RZ, PT ;  /* 0x000000ff0200720c */ /* 0x000fe20003f05070 */
[----:B0-----:R-:W-:Y:S01]  /*7920*/  IMAD.SHL.U32 R9, R9, 0x20, RZ ;  /* 0x0000002009097824 */ /* 0x001fe200078e00ff */
[----:B------:R-:W-:-:S04]  /*7930*/  UIADD3 UR40, UP0, UR6, UR40, URZ ;  /* 0x0000002806287290 */ /* 0x000fc8000ff1e03f */
[----:B------:R-:W-:Y:S01]  /*7940*/  IADD3 R0, P1, R9, R0, RZ ;  /* 0x0000000009007210 */ /* 0x000fe20007f3e0ff */
[----:B------:R-:W-:Y:S01]  /*7950*/  ULEA.HI.X.SX32 UR41, UR6, UR41, 0x1, UP0 ;  /* 0x0000002906297291 */ /* 0x000fe200080f0e3f */
[----:B------:R-:W-:Y:S02]  /*7960*/  VIADD R3, R3, 0xffffffe0 ;  /* 0xffffffe003037836 */ /* 0x000fe40000000000 */
[----:B------:R-:W-:Y:S01]  /*7970*/  LEA.HI.X.SX32 R4, R9, R4, 0x1, P1 ;  /* 0x0000000409047211 */ /* 0x000fe200008f0eff */
[----:B------:R-:W-:Y:S02]  /*7980*/  WARPGROUP.DEPBAR.LE gsb0, 0x0 ;  /* 0x00008000000079c5 */ /* 0x000fe40000010000 */
[----:B------:R-:W-:Y:S06]  /*7990*/  @P0 BRA `(.L_x_1) ;  /* 0xffffffb800900947 */ /* 0x000fec000383ffff */
.L_x_0:
[----:B------:R-:W2:Y:S01]  /*79a0*/  LDL.LU R93, [R1+0x18] ;  /* 0x00001800015d7983 */ /* 0x000ea20000300800 */
[----:B0-----:R-:W0:Y:S01]  /*79b0*/  S2R R88, SR_TID.X ;  /* 0x0000000000587919 */ /* 0x001e220000002100 */
[----:B------:R-:W-:Y:S01]  /*79c0*/  F2FP.SATFINITE.E4M3.F32.PACK_AB_MERGE_C R80, R81, R80, RZ ;  /* 0x000000505150723e */ /* 0x000fe200048070ff */
[----:B------:R-:W-:Y:S01]  /*79d0*/  ULDC.64 UR8, c[0x0][0x228] ;  /* 0x00008a0000087ab9 */ /* 0x000fe20000000a00 */
[----:B------:R-:W-:Y:S01]  /*79e0*/  F2FP.SATFINITE.E4M3.F32.PACK_AB_MERGE_C R64, R65, R64, RZ ;  /* 0x000000404140723e */ /* 0x000fe200048070ff */
[----:B------:R-:W3:Y:S01]  /*79f0*/  LDL.LU R92, [R1+0x14] ;  /* 0x00001400015c7983 */ /* 0x000ee20000300800 */
[----:B------:R-:W-:Y:S01]  /*7a00*/  F2FP.SATFINITE.E4M3.F32.PACK_AB_MERGE_C R48, R49, R48, RZ ;  /* 0x000000303130723e */ /* 0x000fe200048070ff */
[----:B------:R-:W-:Y:S01]  /*7a10*/  ULDC UR6, c[0x0][0x248] ;  /* 0x0000920000067ab9 */ /* 0x000fe20000000800 */
[----:B------:R-:W-:Y:S01]  /*7a20*/  F2FP.SATFINITE.E4M3.F32.PACK_AB_MERGE_C R82, R83, R82, RZ ;  /* 0x000000525352723e */ /* 0x000fe200048070ff */
[----:B------:R-:W4:Y:S01]  /*7a30*/  LDL.LU R91, [R1+0x1c] ;  /* 0x00001c00015b7983 */ /* 0x000f220000300800 */
[----:B------:R-:W-:Y:S01]  /*7a40*/  F2FP.SATFINITE.E4M3.F32.PACK_AB_MERGE_C R72, R73, R72, RZ ;  /* 0x000000484948723e */ /* 0x000fe200048070ff */
[----:B------:R-:W-:-:S02]  /*7a50*/  ULDC.64 UR4, c[0x0][0x220] ;  /* 0x0000880000047ab9 */ /* 0x000fc40000000a00 */
[----:B------:R-:W5:Y:S04]  /*7a60*/  LDL.LU R90, [R1+0x20] ;  /* 0x00002000015a7983 */ /* 0x000f680000300800 */
[----:B------:R-:W5:Y:S01]  /*7a70*/  LDL.LU R89, [R1+0x24] ;  /* 0x0000240001597983 */ /* 0x000f620000300800 */
[----:B------:R-:W-:Y:S02]  /*7a80*/  LOP3.LUT R80, R80, 0xffff, RZ, 0xc0, !PT ;  /* 0x0000ffff50507812 */ /* 0x000fe400078ec0ff */
[----:B------:R-:W-:Y:S02]  /*7a90*/  LOP3.LUT R48, R48, 0xffff, RZ, 0xc0, !PT ;  /* 0x0000ffff30307812 */ /* 0x000fe400078ec0ff */
[----:B------:R-:W-:Y:S02]  /*7aa0*/  LOP3.LUT R17, R64, 0xffff, RZ, 0xc0, !PT ;  /* 0x0000ffff40117812 */ /* 0x000fe400078ec0ff */
[----:B------:R-:W-:-:S02]  /*7ab0*/  F2FP.SATFINITE.E4M3.F32.PACK_AB_MERGE_C R66, R67, R66, RZ ;  /* 0x000000424342723e */ /* 0x000fc400048070ff */
[----:B------:R-:W-:Y:S02]  /*7ac0*/  F2FP.SATFINITE.E4M3.F32.PACK_AB_MERGE_C R56, R57, R56, RZ ;  /* 0x000000383938723e */ /* 0x000fe400048070ff */
[----:B------:R-:W-:Y:S02]  /*7ad0*/  F2FP.SATFINITE.E4M3.F32.PACK_AB_MERGE_C R50, R51, R50, RZ ;  /* 0x000000323332723e */ /* 0x000fe400048070ff */
[----:B------:R-:W-:Y:S02]  /*7ae0*/  F2FP.SATFINITE.E4M3.F32.PACK_AB_MERGE_C R40, R41, R40, RZ ;  /* 0x000000282928723e */ /* 0x000fe400048070ff */
[----:B------:R-:W-:Y:S01]  /*7af0*/  F2FP.SATFINITE.E4M3.F32.PACK_AB_MERGE_C R74, R75, R74, RZ ;  /* 0x0000004a4b4a723e */ /* 0x000fe200048070ff */
[C---:B0-----:R-:W-:Y:S01]  /*7b00*/  IMAD.SHL.U32 R0, R88.reuse, 0x10, RZ ;  /* 0x0000001058007824 */ /* 0x041fe200078e00ff */
[C---:B------:R-:W-:Y:S01]  /*7b10*/  LOP3.LUT R5, R88.reuse, 0x60, RZ, 0xc0, !PT ;  /* 0x0000006058057812 */ /* 0x040fe200078ec0ff */
[----:B------:R-:W-:Y:S01]  /*7b20*/  IMAD.SHL.U32 R2, R88, 0x40, RZ ;  /* 0x0000004058027824 */ /* 0x000fe200078e00ff */
[----:B------:R-:W-:-:S02]  /*7b30*/  F2FP.SATFINITE.E4M3.F32.PACK_AB_MERGE_C R58, R59, R58, RZ ;  /* 0x0000003a3b3a723e */ /* 0x000fc400048070ff */
[----:B------:R-:W-:Y:S02]  /*7b40*/  LOP3.LUT R0, R0, 0xf0, RZ, 0xc0, !PT ;  /* 0x000000f000007812 */ /* 0x000fe400078ec0ff */
[----:B------:R-:W-:Y:S02]  /*7b50*/  LOP3.LUT R3, R2, 0x400, RZ, 0xc0, !PT ;  /* 0x0000040002037812 */ /* 0x000fe400078ec0ff */
[----:B------:R-:W-:Y:S02]  /*7b60*/  F2FP.SATFINITE.E4M3.F32.PACK_AB_MERGE_C R42, R43, R42, RZ ;  /* 0x0000002a2b2a723e */ /* 0x000fe400048070ff */
[----:B------:R-:W-:Y:S02]  /*7b70*/  IADD3 R0, R3, UR12, R0 ;  /* 0x0000000c03007c10 */ /* 0x000fe4000fffe000 */
[----:B------:R-:W-:Y:S02]  /*7b80*/  F2FP.SATFINITE.E4M3.F32.PACK_AB_MERGE_C R32, R33, R32, RZ ;  /* 0x000000202120723e */ /* 0x000fe400048070ff */
[----:B------:R-:W-:Y:S01]  /*7b90*/  PRMT R3, R48, 0x3340, R1 ;  /* 0x0000334030037816 */ /* 0x000fe20000000001 */
[----:B------:R-:W-:Y:S01]  /*7ba0*/  IMAD R16, R5, 0x8, R0 ;  /* 0x0000000805107824 */ /* 0x000fe200078e0200 */
[----:B------:R-:W-:-:S02]  /*7bb0*/  PRMT R2, R80, 0x3340, R17 ;  /* 0x0000334050027816 */ /* 0x000fc40000000011 */
[----:B------:R-:W-:Y:S02]  /*7bc0*/  LOP3.LUT R82, R82, 0xffff, RZ, 0xc0, !PT ;  /* 0x0000ffff52527812 */ /* 0x000fe400078ec0ff */
[----:B------:R-:W-:Y:S02]  /*7bd0*/  LOP3.LUT R72, R72, 0xffff, RZ, 0xc0, !PT ;  /* 0x0000ffff48487812 */ /* 0x000fe400078ec0ff */
[----:B------:R-:W-:Y:S02]  /*7be0*/  LOP3.LUT R19, R66, 0xffff, RZ, 0xc0, !PT ;  /* 0x0000ffff42137812 */ /* 0x000fe400078ec0ff */
[----:B------:R-:W-:Y:S02]  /*7bf0*/  LOP3.LUT R33, R56, 0xffff, RZ, 0xc0, !PT ;  /* 0x0000ffff38217812 */ /* 0x000fe400078ec0ff */
[----:B------:R-:W-:Y:S02]  /*7c00*/  LOP3.LUT R50, R50, 0xffff, RZ, 0xc0, !PT ;  /* 0x0000ffff32327812 */ /* 0x000fe400078ec0ff */
[----:B------:R-:W-:-:S02]  /*7c10*/  LOP3.LUT R40, R40, 0xffff, RZ, 0xc0, !PT ;  /* 0x0000ffff28287812 */ /* 0x000fc400078ec0ff */
[----:B------:R-:W-:Y:S02]  /*7c20*/  F2FP.SATFINITE.E4M3.F32.PACK_AB_MERGE_C R34, R35, R34, RZ ;  /* 0x000000222322723e */ /* 0x000fe400048070ff */
[----:B------:R-:W-:Y:S02]  /*7c30*/  PRMT R7, R2, 0x5410, R3 ;  /* 0x0000541002077816 */ /* 0x000fe40000000003 */
[----:B------:R-:W-:Y:S02]  /*7c40*/  LOP3.LUT R74, R74, 0xffff, RZ, 0xc0, !PT ;  /* 0x0000ffff4a4a7812 */ /* 0x000fe400078ec0ff */
[----:B------:R-:W-:Y:S02]  /*7c50*/  LOP3.LUT R35, R58, 0xffff, RZ, 0xc0, !PT ;  /* 0x0000ffff3a237812 */ /* 0x000fe400078ec0ff */
[----:B------:R-:W-:Y:S02]  /*7c60*/  LOP3.LUT R42, R42, 0xffff, RZ, 0xc0, !PT ;  /* 0x0000ffff2a2a7812 */ /* 0x000fe400078ec0ff */
[----:B------:R-:W-:-:S02]  /*7c70*/  F2FP.SATFINITE.E4M3.F32.PACK_AB_MERGE_C R86, R87, R86, RZ ;  /* 0x000000565756723e */ /* 0x000fc400048070ff */
[----:B------:R-:W-:Y:S02]  /*7c80*/  F2FP.SATFINITE.E4M3.F32.PACK_AB_MERGE_C R78, R79, R78, RZ ;  /* 0x0000004e4f4e723e */ /* 0x000fe400048070ff */
[----:B------:R-:W-:Y:S02]  /*7c90*/  F2FP.SATFINITE.E4M3.F32.PACK_AB_MERGE_C R70, R71, R70, RZ ;  /* 0x000000464746723e */ /* 0x000fe400048070ff */
[----:B------:R-:W-:Y:S02]  /*7ca0*/  F2FP.SATFINITE.E4M3.F32.PACK_AB_MERGE_C R62, R63, R62, RZ ;  /* 0x0000003e3f3e723e */ /* 0x000fe400048070ff */
[----:B------:R-:W-:Y:S02]  /*7cb0*/  F2FP.SATFINITE.E4M3.F32.PACK_AB_MERGE_C R54, R55, R54, RZ ;  /* 0x000000363736723e */ /* 0x000fe400048070ff */
[----:B------:R-:W-:Y:S02]  /*7cc0*/  F2FP.SATFINITE.E4M3.F32.PACK_AB_MERGE_C R46, R47, R46, RZ ;  /* 0x0000002e2f2e723e */ /* 0x000fe400048070ff */
[----:B------:R-:W-:-:S02]  /*7cd0*/  PRMT R3, R50, 0x3340, R1 ;  /* 0x0000334032037816 */ /* 0x000fc40000000001 */
[----:B------:R-:W-:Y:S02]  /*7ce0*/  PRMT R5, R40, 0x3340, R1 ;  /* 0x0000334028057816 */ /* 0x000fe40000000001 */
[----:B------:R-:W-:Y:S02]  /*7cf0*/  PRMT R0, R82, 0x3340, R19 ;  /* 0x0000334052007816 */ /* 0x000fe40000000013 */
[----:B------:R-:W-:Y:S02]  /*7d00*/  PRMT R2, R72, 0x3340, R33 ;  /* 0x0000334048027816 */ /* 0x000fe40000000021 */
[----:B------:R-:W-:Y:S02]  /*7d10*/  F2FP.SATFINITE.E4M3.F32.PACK_AB_MERGE_C R84, R85, R84, RZ ;  /* 0x000000545554723e */ /* 0x000fe400048070ff */
[----:B------:R-:W-:Y:S02]  /*7d20*/  F2FP.SATFINITE.E4M3.F32.PACK_AB_MERGE_C R68, R69, R68, RZ ;  /* 0x000000444544723e */ /* 0x000fe400048070ff */
[----:B------:R-:W-:-:S02]  /*7d30*/  F2FP.SATFINITE.E4M3.F32.PACK_AB_MERGE_C R52, R53, R52, RZ ;  /* 0x000000343534723e */ /* 0x000fc400048070ff */
[----:B------:R-:W-:Y:S02]  /*7d40*/  F2FP.SATFINITE.E4M3.F32.PACK_AB_MERGE_C R38, R39, R38, RZ ;  /* 0x000000262726723e */ /* 0x000fe400048070ff */
[----:B------:R-:W-:Y:S02]  /*7d50*/  F2FP.SATFINITE.E4M3.F32.PACK_AB_MERGE_C R30, R31, R30, RZ ;  /* 0x0000001e1f1e723e */ /* 0x000fe400048070ff */
[----:B------:R-:W-:Y:S02]  /*7d60*/  PRMT R13, R42, 0x3340, R1 ;  /* 0x000033402a0d7816 */ /* 0x000fe40000000001 */
[----:B------:R-:W-:Y:S02]  /*7d70*/  PRMT R9, R0, 0x5410, R3 ;  /* 0x0000541000097816 */ /* 0x000fe40000000003 */
[----:B------:R-:W-:Y:S02]  /*7d80*/  PRMT R11, R2, 0x5410, R5 ;  /* 0x00005410020b7816 */ /* 0x000fe40000000005 */
[----:B------:R-:W-:-:S02]  /*7d90*/  LOP3.LUT R86, R86, 0xffff, RZ, 0xc0, !PT ;  /* 0x0000ffff56567812 */ /* 0x000fc400078ec0ff */
[----:B------:R-:W-:Y:S02]  /*7da0*/  LOP3.LUT R78, R78, 0xffff, RZ, 0xc0, !PT ;  /* 0x0000ffff4e4e7812 */ /* 0x000fe400078ec0ff */
[----:B------:R-:W-:Y:S02]  /*7db0*/  LOP3.LUT R31, R70, 0xffff, RZ, 0xc0, !PT ;  /* 0x0000ffff461f7812 */ /* 0x000fe400078ec0ff */
[----:B------:R-:W-:Y:S02]  /*7dc0*/  LOP3.LUT R39, R62, 0xffff, RZ, 0xc0, !PT ;  /* 0x0000ffff3e277812 */ /* 0x000fe400078ec0ff */
[----:B------:R-:W-:Y:S02]  /*7dd0*/  LOP3.LUT R54, R54, 0xffff, RZ, 0xc0, !PT ;  /* 0x0000ffff36367812 */ /* 0x000fe400078ec0ff */
[----:B------:R-:W-:Y:S02]  /*7de0*/  LOP3.LUT R46, R46, 0xffff, RZ, 0xc0, !PT ;  /* 0x0000ffff2e2e7812 */ /* 0x000fe400078ec0ff */
[----:B------:R-:W-:-:S02]  /*7df0*/  SHF.R.U32.HI R0, RZ, 0x8, R80 ;  /* 0x00000008ff007819 */ /* 0x000fc40000011650 */
[----:B------:R-:W-:Y:S02]  /*7e00*/  SHF.R.U32.HI R2, RZ, 0x8, R17 ;  /* 0x00000008ff027819 */ /* 0x000fe40000011611 */
[----:B------:R-:W-:Y:S02]  /*7e10*/  LOP3.LUT R84, R84, 0xffff, RZ, 0xc0, !PT ;  /* 0x0000ffff54547812 */ /* 0x000fe400078ec0ff */
[----:B------:R-:W-:Y:S02]  /*7e20*/  LOP3.LUT R21, R68, 0xffff, RZ, 0xc0, !PT ;  /* 0x0000ffff44157812 */ /* 0x000fe400078ec0ff */
[----:B------:R-:W-:Y:S02]  /*7e30*/  LOP3.LUT R52, R52, 0xffff, RZ, 0xc0, !PT ;  /* 0x0000ffff34347812 */ /* 0x000fe400078ec0ff */
[----:B------:R-:W-:Y:S02]  /*7e40*/  F2FP.SATFINITE.E4M3.F32.PACK_AB_MERGE_C R76, R77, R76, RZ ;  /* 0x0000004c4d4c723e */ /* 0x000fe400048070ff */
[----:B------:R-:W-:-:S02]  /*7e50*/  F2FP.SATFINITE.E4M3.F32.PACK_AB_MERGE_C R60, R61, R60, RZ ;  /* 0x0000003c3d3c723e */ /* 0x000fc400048070ff */
[----:B------:R-:W-:Y:S02]  /*7e60*/  F2FP.SATFINITE.E4M3.F32.PACK_AB_MERGE_C R44, R45, R44, RZ ;  /* 0x0000002c2d2c723e */ /* 0x000fe400048070ff */
[--C-:B------:R-:W-:Y:S02]  /*7e70*/  PRMT R5, R54, 0x3340, R1.reuse ;  /* 0x0000334036057816 */ /* 0x100fe40000000001 */
[----:B------:R-:W-:Y:S02]  /*7e80*/  PRMT R17, R46, 0x3340, R1 ;  /* 0x000033402e117816 */ /* 0x000fe40000000001 */
[----:B------:R-:W-:Y:S02]  /*7e90*/  PRMT R8, R78, 0x3340, R39 ;  /* 0x000033404e087816 */ /* 0x000fe40000000027 */
[----:B------:R-:W-:Y:S02]  /*7ea0*/  LOP3.LUT R2, R2, 0xffff, RZ, 0xc0, !PT ;  /* 0x0000ffff02027812 */ /* 0x000fe400078ec0ff */
[----:B------:R-:W-:-:S02]  /*7eb0*/  LOP3.LUT R3, R0, 0xffff, RZ, 0xc0, !PT ;  /* 0x0000ffff00037812 */ /* 0x000fc400078ec0ff */
[----:B------:R-:W-:Y:S02]  /*7ec0*/  F2FP.SATFINITE.E4M3.F32.PACK_AB_MERGE_C R36, R37, R36, RZ ;  /* 0x000000242524723e */ /* 0x000fe400048070ff */
[----:B------:R-:W-:Y:S02]  /*7ed0*/  F2FP.SATFINITE.E4M3.F32.PACK_AB_MERGE_C R24, R25, R24, RZ ;  /* 0x000000181918723e */ /* 0x000fe400048070ff */
[----:B------:R-:W-:Y:S02]  /*7ee0*/  F2FP.SATFINITE.E4M3.F32.PACK_AB_MERGE_C R28, R29, R28, RZ ;  /* 0x0000001c1d1c723e */ /* 0x000fe400048070ff */
[----:B------:R-:W-:Y:S02]  /*7ef0*/  PRMT R15, R52, 0x3340, R1 ;  /* 0x00003340340f7816 */ /* 0x000fe40000000001 */
[----:B------:R-:W-:Y:S02]  /*7f00*/  PRMT R6, R84, 0x3340, R21 ;  /* 0x0000334054067816 */ /* 0x000fe40000000015 */
[----:B------:R-:W-:-:S02]  /*7f10*/  LOP3.LUT R76, R76, 0xffff, RZ, 0xc0, !PT ;  /* 0x0000ffff4c4c7812 */ /* 0x000fc400078ec0ff */
[----:B------:R-:W-:Y:S02]  /*7f20*/  LOP3.LUT R37, R60, 0xffff, RZ, 0xc0, !PT ;  /* 0x0000ffff3c257812 */ /* 0x000fe400078ec0ff */
[----:B------:R-:W-:Y:S02]  /*7f30*/  LOP3.LUT R44, R44, 0xffff, RZ, 0xc0, !PT ;  /* 0x0000ffff2c2c7812 */ /* 0x000fe400078ec0ff */
[----:B------:R-:W-:Y:S02]  /*7f40*/  PRMT R29, R8, 0x5410, R17 ;  /* 0x00005410081d7816 */ /* 0x000fe40000000011 */
[----:B------:R-:W-:Y:S02]  /*7f50*/  PRMT R8, R3, 0x3340, R2 ;  /* 0x0000334003087816 */ /* 0x000fe40000000002 */
[----:B------:R-:W-:Y:S02]  /*7f60*/  SHF.R.U32.HI R0, RZ, 0x8, R82 ;  /* 0x00000008ff007819 */ /* 0x000fe40000011652 */
[----:B------:R-:W-:-:S02]  /*7f70*/  SHF.R.U32.HI R3, RZ, 0x8, R19 ;  /* 0x00000008ff037819 */ /* 0x000fc40000011613 */
[----:B------:R-:W-:Y:S02]  /*7f80*/  PRMT R23, R6, 0x5410, R15 ;  /* 0x0000541006177816 */ /* 0x000fe4000000000f */
[----:B------:R-:W-:Y:S02]  /*7f90*/  SHF.R.U32.HI R2, RZ, 0x8, R72 ;  /* 0x00000008ff027819 */ /* 0x000fe40000011648 */
[----:B------:R-:W-:Y:S02]  /*7fa0*/  PRMT R15, R44, 0x3340, R1 ;  /* 0x000033402c0f7816 */ /* 0x000fe40000000001 */
[----:B------:R-:W-:Y:S02]  /*7fb0*/  PRMT R6, R76, 0x3340, R37 ;  /* 0x000033404c067816 */ /* 0x000fe40000000025 */
[----:B------:R-:W-:Y:S02]  /*7fc0*/  LOP3.LUT R3, R3, 0xffff, RZ, 0xc0, !PT ;  /* 0x0000ffff03037812 */ /* 0x000fe400078ec0ff */
[----:B------:R-:W-:-:S02]  /*7fd0*/  LOP3.LUT R0, R0, 0xffff, RZ, 0xc0, !PT ;  /* 0x0000ffff00007812 */ /* 0x000fc400078ec0ff */
[----:B------:R-:W-:Y:S02]  /*7fe0*/  F2FP.SATFINITE.E4M3.F32.PACK_AB_MERGE_C R26, R27, R26, RZ ;  /* 0x0000001a1b1a723e */ /* 0x000fe400048070ff */
[----:B------:R-:W-:Y:S02]  /*7ff0*/  LOP3.LUT R19, R2, 0xffff, RZ, 0xc0, !PT ;  /* 0x0000ffff02137812 */ /* 0x000fe400078ec0ff */
[----:B------:R-:W-:Y:S02]  /*8000*/  PRMT R27, R6, 0x5410, R15 ;  /* 0x00005410061b7816 */ /* 0x000fe4000000000f */
[----:B------:R-:W-:Y:S02]  /*8010*/  SHF.R.U32.HI R6, RZ, 0x8, R50 ;  /* 0x00000008ff067819 */ /* 0x000fe40000011632 */
[----:B------:R-:W-:Y:S02]  /*8020*/  SHF.R.U32.HI R2, RZ, 0x8, R74 ;  /* 0x00000008ff027819 */ /* 0x000fe4000001164a */
[----:B------:R-:W-:-:S02]  /*8030*/  LOP3.LUT R6, R6, 0xffff, RZ, 0xc0, !PT ;  /* 0x0000ffff06067812 */ /* 0x000fc400078ec0ff */
[----:B------:R-:W-:Y:S02]  /*8040*/  LOP3.LUT R32, R32, 0xffff, RZ, 0xc0, !PT ;  /* 0x0000ffff20207812 */ /* 0x000fe400078ec0ff */
[----:B------:R-:W-:Y:S02]  /*8050*/  PRMT R17, R6, 0x3340, R1 ;  /* 0x0000334006117816 */ /* 0x000fe40000000001 */
[----:B------:R-:W-:Y:S02]  /*8060*/  SHF.R.U32.HI R6, RZ, 0x8, R42 ;  /* 0x00000008ff067819 */ /* 0x000fe4000001162a */
[----:B------:R-:W-:Y:S02]  /*8070*/  LOP3.LUT R34, R34, 0xffff, RZ, 0xc0, !PT ;  /* 0x0000ffff22227812 */ /* 0x000fe400078ec0ff */
[----:B------:R-:W-:Y:S02]  /*8080*/  LOP3.LUT R6, R6, 0xffff, RZ, 0xc0, !PT ;  /* 0x0000ffff06067812 */ /* 0x000fe400078ec0ff */
[----:B------:R-:W-:-:S02]  /*8090*/  LOP3.LUT R24, R24, 0xffff, RZ, 0xc0, !PT ;  /* 0x0000ffff18187812 */ /* 0x000fc400078ec0ff */
[----:B------:R-:W-:Y:S02]  /*80a0*/  PRMT R14, R6, 0x3340, R1 ;  /* 0x00003340060e7816 */ /* 0x000fe40000000001 */
[----:B------:R-:W-:Y:S02]  /*80b0*/  SHF.R.U32.HI R6, RZ, 0x8, R54 ;  /* 0x00000008ff067819 */ /* 0x000fe40000011636 */
[----:B------:R-:W-:Y:S02]  /*80c0*/  LOP3.LUT R26, R26, 0xffff, RZ, 0xc0, !PT ;  /* 0x0000ffff1a1a7812 */ /* 0x000fe400078ec0ff */
[----:B------:R-:W-:Y:S02]  /*80d0*/  LOP3.LUT R6, R6, 0xffff, RZ, 0xc0, !PT ;  /* 0x0000ffff06067812 */ /* 0x000fe400078ec0ff */
[----:B------:R-:W-:Y:S02]  /*80e0*/  LOP3.LUT R88, R88, 0x7f, RZ, 0xc0, !PT ;  /* 0x0000007f58587812 */ /* 0x000fe400078ec0ff */
[----:B------:R-:W-:-:S02]  /*80f0*/  LOP3.LUT R36, R36, 0xffff, RZ, 0xc0, !PT ;  /* 0x0000ffff24247812 */ /* 0x000fc400078ec0ff */
[----:B------:R-:W-:Y:S02]  /*8100*/  LOP3.LUT R38, R38, 0xffff, RZ, 0xc0, !PT ;  /* 0x0000ffff26267812 */ /* 0x000fe400078ec0ff */
[----:B------:R-:W-:Y:S02]  /*8110*/  LOP3.LUT R28, R28, 0xffff, RZ, 0xc0, !PT ;  /* 0x0000ffff1c1c7812 */ /* 0x000fe400078ec0ff */
[----:B------:R-:W-:Y:S01]  /*8120*/  LOP3.LUT R30, R30, 0xffff, RZ, 0xc0, !PT ;  /* 0x0000ffff1e1e7812 */ /* 0x000fe200078ec0ff */
[----:B--2---:R-:W-:Y:S01]  /*8130*/  VIADD R4, R93, 0x1 ;  /* 0x000000015d047836 */ /* 0x004fe20000000000 */
[----:B------:R-:W-:Y:S04]  /*8140*/  BAR.SYNC.DEFER_BLOCKING 0x0 ;  /* 0x0000000000007b1d */ /* 0x000fe80000010000 */
[----:B------:R-:W-:-:S02]  /*8150*/  ISETP.GE.AND P0, PT, R4, UR9, PT ;  /* 0x0000000904007c0c */ /* 0x000fc4000bf06270 */
[----:B------:R-:W-:Y:S02]  /*8160*/  PRMT R4, R74, 0x3340, R35 ;  /* 0x000033404a047816 */ /* 0x000fe40000000023 */
[----:B---3--:R-:W-:Y:S02]  /*8170*/  ISETP.GE.AND P2, PT, R92, UR8, PT ;  /* 0x000000085c007c0c */ /* 0x008fe4000bf46270 */
[----:B------:R-:W-:Y:S02]  /*8180*/  PRMT R13, R4, 0x5410, R13 ;  /* 0x00005410040d7816 */ /* 0x000fe4000000000d */
[----:B------:R-:W-:Y:S02]  /*8190*/  PRMT R4, R86, 0x3340, R31 ;  /* 0x0000334056047816 */ /* 0x000fe4000000001f */
[----:B------:R-:W-:Y:S02]  /*81a0*/  ISETP.LT.AND P2, PT, R93, UR9, !P2 ;  /* 0x000000095d007c0c */ /* 0x000fe4000d741270 */
[----:B------:R-:W-:-:S02]  /*81b0*/  PRMT R25, R4, 0x5410, R5 ;  /* 0x0000541004197816 */ /* 0x000fc40000000005 */
[----:B------:R-:W-:Y:S02]  /*81c0*/  SHF.R.U32.HI R5, RZ, 0x8, R48 ;  /* 0x00000008ff057819 */ /* 0x000fe40000011630 */
[----:B------:R-:W-:Y:S02]  /*81d0*/  SHF.R.U32.HI R4, RZ, 0x8, R33 ;  /* 0x00000008ff047819 */ /* 0x000fe40000011621 */
[----:B------:R-:W-:Y:S02]  /*81e0*/  LOP3.LUT R5, R5, 0xffff, RZ, 0xc0, !PT ;  /* 0x0000ffff05057812 */ /* 0x000fe400078ec0ff */
[----:B------:R-:W-:Y:S02]  /*81f0*/  LOP3.LUT R4, R4, 0xffff, RZ, 0xc0, !PT ;  /* 0x0000ffff04047812 */ /* 0x000fe400078ec0ff */
[----:B------:R-:W-:Y:S02]  /*8200*/  PRMT R15, R5, 0x3340, R10 ;  /* 0x00003340050f7816 */ /* 0x000fe4000000000a */
[----:B------:R-:W-:-:S02]  /*8210*/  PRMT R10, R0, 0x3340, R3 ;  /* 0x00003340000a7816 */ /* 0x000fc40000000003 */
[----:B------:R-:W-:Y:S02]  /*8220*/  SHF.R.U32.HI R5, RZ, 0x8, R40 ;  /* 0x00000008ff057819 */ /* 0x000fe40000011628 */
[----:B------:R-:W-:Y:S01]  /*8230*/  PRMT R19, R19, 0x3340, R4 ;  /* 0x0000334013137816 */ /* 0x000fe20000000004 */
[----:B------:R-:W0:Y:S01]  /*8240*/  LDC R40, c[0x0][0x244] ;  /* 0x00009100ff287b82 */ /* 0x000e220000000800 */
[----:B------:R-:W-:Y:S02]  /*8250*/  SHF.R.U32.HI R0, RZ, 0x8, R84 ;  /* 0x00000008ff007819 */ /* 0x000fe40000011654 */
[----:B------:R-:W-:Y:S02]  /*8260*/  SHF.R.U32.HI R3, RZ, 0x8, R21 ;  /* 0x00000008ff037819 */ /* 0x000fe40000011615 */
[----:B------:R-:W-:Y:S02]  /*8270*/  SHF.R.U32.HI R4, RZ, 0x8, R35 ;  /* 0x00000008ff047819 */ /* 0x000fe40000011623 */
[----:B------:R-:W-:-:S02]  /*8280*/  LOP3.LUT R5, R5, 0xffff, RZ, 0xc0, !PT ;  /* 0x0000ffff05057812 */ /* 0x000fc400078ec0ff */
[----:B------:R-:W-:Y:S02]  /*8290*/  LOP3.LUT R3, R3, 0xffff, RZ, 0xc0, !PT ;  /* 0x0000ffff03037812 */ /* 0x000fe400078ec0ff */
[----:B------:R-:W-:Y:S02]  /*82a0*/  LOP3.LUT R0, R0, 0xffff, RZ, 0xc0, !PT ;  /* 0x0000ffff00007812 */ /* 0x000fe400078ec0ff */
[----:B------:R-:W-:Y:S02]  /*82b0*/  LOP3.LUT R4, R4, 0xffff, RZ, 0xc0, !PT ;  /* 0x0000ffff04047812 */ /* 0x000fe400078ec0ff */
[----:B------:R-:W-:Y:S02]  /*82c0*/  LOP3.LUT R21, R2, 0xffff, RZ, 0xc0, !PT ;  /* 0x0000ffff02157812 */ /* 0x000fe400078ec0ff */
[----:B------:R-:W-:Y:S02]  /*82d0*/  PRMT R12, R5, 0x3340, R12 ;  /* 0x00003340050c7816 */ /* 0x000fe4000000000c */
[----:B------:R-:W-:-:S02]  /*82e0*/  PRMT R18, R0, 0x3340, R3 ;  /* 0x0000334000127816 */ /* 0x000fc40000000003 */
[----:B------:R-:W-:Y:S02]  /*82f0*/  SHF.R.U32.HI R5, RZ, 0x8, R52 ;  /* 0x00000008ff057819 */ /* 0x000fe40000011634 */
[----:B------:R-:W-:Y:S02]  /*8300*/  PRMT R21, R21, 0x3340, R4 ;  /* 0x0000334015157816 */ /* 0x000fe40000000004 */
[----:B------:R-:W-:Y:S02]  /*8310*/  SHF.R.U32.HI R0, RZ, 0x8, R86 ;  /* 0x00000008ff007819 */ /* 0x000fe40000011656 */
[----:B------:R-:W-:Y:S02]  /*8320*/  SHF.R.U32.HI R3, RZ, 0x8, R31 ;  /* 0x00000008ff037819 */ /* 0x000fe4000001161f */
[----:B------:R-:W-:Y:S02]  /*8330*/  SHF.R.U32.HI R2, RZ, 0x8, R76 ;  /* 0x00000008ff027819 */ /* 0x000fe4000001164c */
[----:B------:R-:W-:-:S02]  /*8340*/  SHF.R.U32.HI R4, RZ, 0x8, R37 ;  /* 0x00000008ff047819 */ /* 0x000fc40000011625 */
[----:B------:R-:W-:Y:S02]  /*8350*/  LOP3.LUT R5, R5, 0xffff, RZ, 0xc0, !PT ;  /* 0x0000ffff05057812 */ /* 0x000fe400078ec0ff */
[----:B------:R-:W-:Y:S02]  /*8360*/  LOP3.LUT R3, R3, 0xffff, RZ, 0xc0, !PT ;  /* 0x0000ffff03037812 */ /* 0x000fe400078ec0ff */
[----:B------:R-:W-:Y:S02]  /*8370*/  LOP3.LUT R0, R0, 0xffff, RZ, 0xc0, !PT ;  /* 0x0000ffff00007812 */ /* 0x000fe400078ec0ff */
[----:B------:R-:W-:Y:S02]  /*8380*/  LOP3.LUT R4, R4, 0xffff, RZ, 0xc0, !PT ;  /* 0x0000ffff04047812 */ /* 0x000fe400078ec0ff */
[----:B------:R-:W-:Y:S02]  /*8390*/  LOP3.LUT R35, R2, 0xffff, RZ, 0xc0, !PT ;  /* 0x0000ffff02237812 */ /* 0x000fe400078ec0ff */
[----:B------:R-:W-:-:S02]  /*83a0*/  PRMT R31, R5, 0x3340, R20 ;  /* 0x00003340051f7816 */ /* 0x000fc40000000014 */
[----:B------:R-:W-:Y:S02]  /*83b0*/  PRMT R20, R0, 0x3340, R3 ;  /* 0x0000334000147816 */ /* 0x000fe40000000003 */
[----:B------:R-:W-:Y:S02]  /*83c0*/  PRMT R35, R35, 0x3340, R4 ;  /* 0x0000334023237816 */ /* 0x000fe40000000004 */
[----:B------:R-:W-:Y:S02]  /*83d0*/  SHF.R.U32.HI R0, RZ, 0x8, R78 ;  /* 0x00000008ff007819 */ /* 0x000fe4000001164e */
[----:B------:R-:W-:Y:S02]  /*83e0*/  SHF.R.U32.HI R4, RZ, 0x8, R46 ;  /* 0x00000008ff047819 */ /* 0x000fe4000001162e */
[----:B------:R-:W-:Y:S02]  /*83f0*/  LOP3.LUT R37, R0, 0xffff, RZ, 0xc0, !PT ;  /* 0x0000ffff00257812 */ /* 0x000fe400078ec0ff */
[----:B------:R-:W-:-:S02]  /*8400*/  LOP3.LUT R0, R4, 0xffff, RZ, 0xc0, !PT ;  /* 0x0000ffff04007812 */ /* 0x000fc400078ec0ff */
[----:B------:R-:W-:Y:S02]  /*8410*/  PRMT R33, R6, 0x3340, R1 ;  /* 0x0000334006217816 */ /* 0x000fe40000000001 */
[----:B------:R-:W-:Y:S02]  /*8420*/  PRMT R4, R7, 0x4210, R32 ;  /* 0x0000421007047816 */ /* 0x000fe40000000020 */
[----:B------:R-:W-:Y:S02]  /*8430*/  PRMT R5, R9, 0x4210, R34 ;  /* 0x0000421009057816 */ /* 0x000fe40000000022 */
[----:B------:R-:W-:Y:S02]  /*8440*/  PRMT R6, R11, 0x4210, R24 ;  /* 0x000042100b067816 */ /* 0x000fe40000000018 */
[----:B------:R-:W-:Y:S02]  /*8450*/  PRMT R7, R13, 0x4210, R26 ;  /* 0x000042100d077816 */ /* 0x000fe4000000001a */
[----:B------:R-:W-:-:S02]  /*8460*/  SHF.R.U32.HI R2, RZ, 0x8, R39 ;  /* 0x00000008ff027819 */ /* 0x000fc40000011627 */
[----:B------:R-:W-:Y:S01]  /*8470*/  PRMT R15, R8, 0x5410, R15 ;  /* 0x00005410080f7816 */ /* 0x000fe2000000000f */
[----:B------:R1:W-:Y:S01]  /*8480*/  STSM.16.M88.4 [R16], R4 ;  /* 0x0000000410007844 */ /* 0x0003e20000000200 */
[----:B------:R-:W-:Y:S02]  /*8490*/  LOP3.LUT R2, R2, 0xffff, RZ, 0xc0, !PT ;  /* 0x0000ffff02027812 */ /* 0x000fe400078ec0ff */
[----:B------:R-:W-:Y:S02]  /*84a0*/  PRMT R17, R10, 0x5410, R17 ;  /* 0x000054100a117816 */ /* 0x000fe40000000011 */
[----:B------:R-:W-:Y:S02]  /*84b0*/  PRMT R2, R37, 0x3340, R2 ;  /* 0x0000334025027816 */ /* 0x000fe40000000002 */
[----:B------:R-:W-:Y:S01]  /*84c0*/  PRMT R37, R18, 0x5410, R31 ;  /* 0x0000541012257816 */ /* 0x000fe2000000001f */
[----:B------:R-:W-:Y:S01]  /*84d0*/  VIADD R18, R93, 0x2 ;  /* 0x000000025d127836 */ /* 0x000fe20000000000 */
[----:B------:R-:W-:Y:S01]  /*84e0*/  LEA R31, R88, UR12, 0x4 ;  /* 0x0000000c581f7c11 */ /* 0x000fe2000f8e20ff */
[----:B------:R-:W-:Y:S01]  /*84f0*/  BAR.SYNC.DEFER_BLOCKING 0x0 ;  /* 0x0000000000007b1d */ /* 0x000fe20000010000 */
[----:B------:R-:W-:-:S02]  /*8500*/  SHF.R.U32.HI R3, RZ, 0x8, R44 ;  /* 0x00000008ff037819 */ /* 0x000fc4000001162c */
[----:B------:R-:W-:Y:S02]  /*8510*/  PRMT R19, R19, 0x5410, R12 ;  /* 0x0000541013137816 */ /* 0x000fe4000000000c */
[----:B------:R-:W-:Y:S02]  /*8520*/  LOP3.LUT R3, R3, 0xffff, RZ, 0xc0, !PT ;  /* 0x0000ffff03037812 */ /* 0x000fe400078ec0ff */
[----:B------:R-:W-:Y:S02]  /*8530*/  PRMT R21, R21, 0x5410, R14 ;  /* 0x0000541015157816 */ /* 0x000fe4000000000e */
[----:B------:R-:W-:Y:S02]  /*8540*/  PRMT R22, R3, 0x3340, R22 ;  /* 0x0000334003167816 */ /* 0x000fe40000000016 */
[----:B------:R-:W-:Y:S02]  /*8550*/  PRMT R39, R20, 0x5410, R33 ;  /* 0x0000541014277816 */ /* 0x000fe40000000021 */
[----:B------:R-:W-:-:S02]  /*8560*/  PRMT R41, R35, 0x5410, R22 ;  /* 0x0000541023297816 */ /* 0x000fc40000000016 */
[----:B------:R-:W-:Y:S02]  /*8570*/  PRMT R33, R17, 0x5210, R34 ;  /* 0x0000521011217816 */ /* 0x000fe40000000022 */
[----:B------:R-:W-:Y:S02]  /*8580*/  PRMT R32, R15, 0x5210, R32 ;  /* 0x000052100f207816 */ /* 0x000fe40000000020 */
[----:B------:R-:W-:Y:S02]  /*8590*/  PRMT R34, R19, 0x5210, R24 ;  /* 0x0000521013227816 */ /* 0x000fe40000000018 */
[----:B------:R-:W-:Y:S01]  /*85a0*/  PRMT R35, R21, 0x5210, R26 ;  /* 0x0000521015237816 */ /* 0x000fe2000000001a */
[----:B------:R-:W-:Y:S01]  /*85b0*/  IMAD R26, R93, UR6, RZ ;  /* 0x000000065d1a7c24 */ /* 0x000fe2000f8e02ff */
[----:B-1----:R-:W-:Y:S01]  /*85c0*/  PRMT R4, R23, 0x4210, R36 ;  /* 0x0000421017047816 */ /* 0x002fe20000000024 */
[----:B------:R-:W1:Y:S01]  /*85d0*/  LDS.128 R8, [R31] ;  /* 0x000000001f087984 */ /* 0x000e620000000c00 */
[----:B------:R-:W-:-:S02]  /*85e0*/  PRMT R5, R25, 0x4210, R38 ;  /* 0x0000421019057816 */ /* 0x000fc40000000026 */
[----:B------:R-:W-:Y:S01]  /*85f0*/  PRMT R6, R27, 0x4210, R28 ;  /* 0x000042101b067816 */ /* 0x000fe2000000001c */
[----:B------:R-:W-:Y:S01]  /*8600*/  BAR.SYNC.DEFER_BLOCKING 0x0 ;  /* 0x0000000000007b1d */ /* 0x000fe20000010000 */
[----:B------:R-:W-:Y:S02]  /*8610*/  PRMT R7, R29, 0x4210, R30 ;  /* 0x000042101d077816 */ /* 0x000fe4000000001e */
[----:B------:R-:W-:Y:S02]  /*8620*/  PRMT R3, R0, 0x3340, R1 ;  /* 0x0000334000037816 */ /* 0x000fe40000000001 */
[----:B------:R-:W-:Y:S02]  /*8630*/  PRMT R36, R37, 0x5210, R36 ;  /* 0x0000521025247816 */ /* 0x000fe40000000024 */
[----:B------:R-:W-:Y:S01]  /*8640*/  PRMT R43, R2, 0x5410, R3 ;  /* 0x00005410022b7816 */ /* 0x000fe20000000003 */
[----:B0-----:R-:W-:Y:S01]  /*8650*/  IMAD R3, R92, R40, RZ ;  /* 0x000000285c037224 */ /* 0x001fe200078e02ff */
[----:B------:R-:W-:-:S02]  /*8660*/  PRMT R37, R39, 0x5210, R38 ;  /* 0x0000521027257816 */ /* 0x000fc40000000026 */
[----:B------:R-:W-:Y:S02]  /*8670*/  PRMT R38, R41, 0x5210, R28 ;  /* 0x0000521029267816 */ /* 0x000fe4000000001c */
[----:B------:R-:W-:Y:S01]  /*8680*/  PRMT R39, R43, 0x5210, R30 ;  /* 0x000052102b277816 */ /* 0x000fe2000000001e */
[----:B------:R-:W-:Y:S01]  /*8690*/  VIADD R30, R26, UR6 ;  /* 0x000000061a1e7c36 */ /* 0x000fe20008000000 */
[C---:B------:R-:W-:Y:S02]  /*86a0*/  IADD3 R2, P1, R3.reuse, UR4, RZ ;  /* 0x0000000403027c10 */ /* 0x040fe4000ff3e0ff */
[----:B------:R-:W-:Y:S02]  /*86b0*/  SHF.R.S32.HI R29, RZ, 0x1f, R26 ;  /* 0x0000001fff1d7819 */ /* 0x000fe4000001141a */
[----:B------:R-:W-:Y:S01]  /*86c0*/  LEA.HI.X.SX32 R0, R3, UR5, 0x1, P1 ;  /* 0x0000000503007c11 */ /* 0x000fe200088f0eff */
[----:B------:R-:W-:Y:S01]  /*86d0*/  IMAD R3, R40, 0x80, R3 ;  /* 0x0000008028037824 */ /* 0x000fe200078e0203 */
[----:B------:R-:W-:Y:S01]  /*86e0*/  IADD3 R20, P1, R26, R2, RZ ;  /* 0x000000021a147210 */ /* 0x000fe20007f3e0ff */
[----:B------:R0:W-:Y:S02]  /*86f0*/  STSM.16.M88.4 [R16], R32 ;  /* 0x0000002010007844 */ /* 0x0001e40000000200 */
[----:B------:R-:W-:Y:S01]  /*8700*/  IMAD R25, R40, 0x80, R3 ;  /* 0x0000008028197824 */ /* 0x000fe200078e0203 */
[----:B------:R-:W-:Y:S01]  /*8710*/  BAR.SYNC.DEFER_BLOCKING 0x0 ;  /* 0x0000000000007b1d */ /* 0x000fe20000010000 */
[----:B------:R-:W-:Y:S01]  /*8720*/  IMAD.X R21, R29, 0x1, R0, P1 ;  /* 0x000000011d157824 */ /* 0x000fe200008e0600 */
[----:B------:R-:W-:-:S02]  /*8730*/  IADD3 R19, P4, R3, UR4, RZ ;  /* 0x0000000403137c10 */ /* 0x000fc4000ff9e0ff */
[----:B------:R-:W-:Y:S02]  /*8740*/  ISETP.GE.AND P1, PT, R93, UR9, PT ;  /* 0x000000095d007c0c */ /* 0x000fe4000bf26270 */
[----:B------:R-:W-:Y:S02]  /*8750*/  LEA.HI.X.SX32 R3, R3, UR5, 0x1, P4 ;  /* 0x0000000503037c11 */ /* 0x000fe4000a0f0eff */
[----:B-1----:R-:W-:Y:S02]  /*8760*/  PRMT R27, R8, 0x7770, RZ ;  /* 0x00007770081b7816 */ /* 0x002fe400000000ff */
[----:B------:R-:W-:Y:S02]  /*8770*/  IADD3 R17, P5, R25, UR4, RZ ;  /* 0x0000000419117c10 */ /* 0x000fe4000ffbe0ff */
[----:B----4-:R-:W-:Y:S02]  /*8780*/  ISETP.LT.AND P3, PT, R91, UR8, !P1 ;  /* 0x000000085b007c0c */ /* 0x010fe4000cf61270 */
[----:B------:R-:W-:-:S02]  /*8790*/  IADD3 R22, P4, R26, R19, RZ ;  /* 0x000000131a167210 */ /* 0x000fc40007f9e0ff */
[----:B------:R-:W-:Y:S02]  /*87a0*/  IADD3 R24, P6, R26, R17, RZ ;  /* 0x000000111a187210 */ /* 0x000fe40007fde0ff */
[C---:B0-----:R-:W-:Y:S01]  /*87b0*/  PRMT R35, R8.reuse, 0x7771, RZ ;  /* 0x0000777108237816 */ /* 0x041fe200000000ff */
[----:B------:R-:W-:Y:S01]  /*87c0*/  IMAD.X R23, R29, 0x1, R3, P4 ;  /* 0x000000011d177824 */ /* 0x000fe200020e0603 */
[----:B------:R-:W-:Y:S01]  /*87d0*/  PRMT R33, R8, 0x7772, RZ ;  /* 0x0000777208217816 */ /* 0x000fe200000000ff */
[----:B------:R-:W0:Y:S01]  /*87e0*/  LDS.128 R12, [R31] ;  /* 0x000000001f0c7984 */ /* 0x000e220000000c00 */
[----:B------:R-:W-:Y:S06]  /*87f0*/  BAR.SYNC.DEFER_BLOCKING 0x0 ;  /* 0x0000000000007b1d */ /* 0x000fec0000010000 */
[----:B------:R-:W-:Y:S02]  /*8800*/  STSM.16.M88.4 [R16], R4 ;  /* 0x0000000410007844 */ /* 0x000fe40000000200 */
[----:B------:R-:W-:Y:S06]  /*8810*/  BAR.SYNC.DEFER_BLOCKING 0x0 ;  /* 0x0000000000007b1d */ /* 0x000fec0000010000 */
[----:B------:R-:W1:Y:S02]  /*8820*/  LDS.128 R4, [R31] ;  /* 0x000000001f047984 */ /* 0x000e640000000c00 */
[----:B------:R-:W-:Y:S06]  /*8830*/  BAR.SYNC.DEFER_BLOCKING 0x0 ;  /* 0x0000000000007b1d */ /* 0x000fec0000010000 */
[----:B------:R2:W-:Y:S02]  /*8840*/  STSM.16.M88.4 [R16], R36 ;  /* 0x0000002410007844 */ /* 0x0005e40000000200 */
[----:B------:R-:W-:Y:S01]  /*8850*/  BAR.SYNC.DEFER_BLOCKING 0x0 ;  /* 0x0000000000007b1d */ /* 0x000fe20000010000 */
[----:B--2---:R-:W-:-:S02]  /*8860*/  LEA.HI.X.SX32 R16, R25, UR5, 0x1, P5 ;  /* 0x0000000519107c11 */ /* 0x004fc4000a8f0eff */
[----:B------:R-:W-:Y:S02]  /*8870*/  ISETP.GE.AND P5, PT, R18, UR9, PT ;  /* 0x0000000912007c0c */ /* 0x000fe4000bfa6270 */
[----:B------:R-:W-:Y:S02]  /*8880*/  SHF.R.S32.HI R39, RZ, 0x1f, R30 ;  /* 0x0000001fff277819 */ /* 0x000fe4000001141e */
[----:B0-----:R-:W-:Y:S01]  /*8890*/  PRMT R37, R12, 0x7771, RZ ;  /* 0x000077710c257816 */ /* 0x001fe200000000ff */
[----:B------:R0:W-:Y:S01]  /*88a0*/  @P2 STG.E.U8 desc[UR14][R20.64], R27 ;  /* 0x0000001b14002986 */ /* 0x0001e2000c10110e */
[----:B-----5:R-:W-:Y:S02]  /*88b0*/  ISETP.LT.AND P2, PT, R90, UR8, !P1 ;  /* 0x000000085a007c0c */ /* 0x020fe4000cf41270 */
[----:B------:R-:W-:Y:S01]  /*88c0*/  ISETP.LT.AND P1, PT, R89, UR8, !P1 ;  /* 0x0000000859007c0c */ /* 0x000fe2000cf21270 */
[----:B------:R2:W-:Y:S01]  /*88d0*/  @P3 STG.E.U8 desc[UR14][R22.64], R35 ;  /* 0x0000002316003986 */ /* 0x0005e2000c10110e */
[----:B------:R-:W-:Y:S01]  /*88e0*/  ISETP.LT.AND P3, PT, R92, UR8, !P0 ;  /* 0x000000085c007c0c */ /* 0x000fe2000c761270 */
[----:B0-----:R-:W-:-:S02]  /*88f0*/  IMAD R20, R40, 0x80, R25 ;  /* 0x0000008028147824 */ /* 0x001fc400078e0219 */
[----:B------:R-:W-:Y:S01]  /*8900*/  IMAD.X R25, R29, 0x1, R16, P6 ;  /* 0x000000011d197824 */ /* 0x000fe200030e0610 */
[----:B------:R-:W-:Y:S01]  /*8910*/  IADD3 R28, P6, R30, R2, RZ ;  /* 0x000000021e1c7210 */ /* 0x000fe20007fde0ff */
[----:B------:R-:W-:Y:S01]  /*8920*/  VIADD R21, R93, 0x3 ;  /* 0x000000035d157836 */ /* 0x000fe20000000000 */
[----:B------:R-:W-:-:S03]  /*8930*/  IADD3 R18, P4, R20, UR4, RZ ;  /* 0x0000000414127c10 */ /* 0x000fc6000ff9e0ff */
[----:B------:R0:W-:Y:S01]  /*8940*/  @P2 STG.E.U8 desc[UR14][R24.64], R33 ;  /* 0x0000002118002986 */ /* 0x0001e2000c10110e */
[----:B--2---:R-:W-:Y:S02]  /*8950*/  PRMT R35, R12, 0x7772, RZ ;  /* 0x000077720c237816 */ /* 0x004fe400000000ff */
[----:B------:R-:W-:Y:S02]  /*8960*/  LEA.HI.X.SX32 R20, R20, UR5, 0x1, P4 ;  /* 0x0000000514147c11 */ /* 0x000fe4000a0f0eff */
[----:B------:R-:W-:Y:S02]  /*8970*/  IADD3 R26, P4, R26, R18, RZ ;  /* 0x000000121a1a7210 */ /* 0x000fe40007f9e0ff */
[----:B------:R-:W-:Y:S02]  /*8980*/  ISETP.GE.AND P2, PT, R21, UR9, PT ;  /* 0x0000000915007c0c */ /* 0x000fe4000bf46270 */
[----:B------:R-:W-:Y:S01]  /*8990*/  PRMT R21, R8, 0x7773, RZ ;  /* 0x0000777308157816 */ /* 0x000fe200000000ff */
[----:B------:R-:W-:Y:S01]  /*89a0*/  IMAD.X R27, R29, 0x1, R20, P4 ;  /* 0x000000011d1b7824 */ /* 0x000fe200020e0614 */
[----:B------:R-:W-:Y:S01]  /*89b0*/  ISETP.LT.AND P4, PT, R91, UR8, !P0 ;  /* 0x000000085b007c0c */ /* 0x000fe2000c781270 */
[----:B------:R-:W-:Y:S01]  /*89c0*/  IMAD.X R29, R39, 0x1, R0, P6 ;  /* 0x00000001271d7824 */ /* 0x000fe200030e0600 */
[----:B0-----:R-:W-:Y:S01]  /*89d0*/  PRMT R33, R12, 0x7770, RZ ;  /* 0x000077700c217816 */ /* 0x001fe200000000ff */
[----:B------:R-:W-:Y:S01]  /*89e0*/  VIADD R8, R93, 0x4 ;  /* 0x000000045d087836 */ /* 0x000fe20000000000 */
[----:B------:R0:W-:Y:S01]  /*89f0*/  @P1 STG.E.U8 desc[UR14][R26.64], R21 ;  /* 0x000000151a001986 */ /* 0x0001e2000c10110e */
[----:B------:R-:W-:-:S02]  /*8a00*/  IADD3 R22, P1, R30, R19, RZ ;  /* 0x000000131e167210 */ /* 0x000fc40007f3e0ff */
[----:B------:R-:W-:Y:S01]  /*8a10*/  IADD3 R24, P6, R30, R17, RZ ;  /* 0x000000111e187210 */ /* 0x000fe20007fde0ff */
[----:B------:R2:W-:Y:S01]  /*8a20*/  @P3 STG.E.U8 desc[UR14][R28.64], R33 ;  /* 0x000000211c003986 */ /* 0x0005e2000c10110e */
[----:B------:R-:W-:Y:S01]  /*8a30*/  ISETP.LT.AND P3, PT, R90, UR8, !P0 ;  /* 0x000000085a007c0c */ /* 0x000fe2000c761270 */
[----:B------:R-:W-:Y:S01]  /*8a40*/  IMAD.X R23, R39, 0x1, R3, P1 ;  /* 0x0000000127177824 */ /* 0x000fe200008e0603 */
[----:B------:R-:W-:Y:S01]  /*8a50*/  ISETP.LT.AND P0, PT, R89, UR8, !P0 ;  /* 0x0000000859007c0c */ /* 0x000fe2000c701270 */
[----:B------:R-:W-:Y:S01]  /*8a60*/  IMAD.X R25, R39, 0x1, R16, P6 ;  /* 0x0000000127197824 */ /* 0x000fe200030e0610 */
[----:B------:R-:W-:Y:S02]  /*8a70*/  ISETP.LT.AND P6, PT, R92, UR8, !P5 ;  /* 0x000000085c007c0c */ /* 0x000fe4000efc1270 */
[----:B------:R3:W-:Y:S01]  /*8a80*/  @P4 STG.E.U8 desc[UR14][R22.64], R37 ;  /* 0x0000002516004986 */ /* 0x0007e2000c10110e */
[C---:B0-----:R-:W-:Y:S01]  /*8a90*/  IADD3 R26, P4, R30.reuse, R18, RZ ;  /* 0x000000121e1a7210 */ /* 0x041fe20007f9e0ff */
[----:B------:R-:W-:Y:S01]  /*8aa0*/  VIADD R30, R30, UR6 ;  /* 0x000000061e1e7c36 */ /* 0x000fe20008000000 */
[----:B------:R-:W-:-:S02]  /*8ab0*/  PRMT R21, R9, 0x7770, RZ ;  /* 0x0000777009157816 */ /* 0x000fc400000000ff */
[----:B--2---:R-:W-:Y:S01]  /*8ac0*/  PRMT R33, R12, 0x7773, RZ ;  /* 0x000077730c217816 */ /* 0x004fe200000000ff */
[----:B------:R-:W-:Y:S01]  /*8ad0*/  IMAD.X R27, R39, 0x1, R20, P4 ;  /* 0x00000001271b7824 */ /* 0x000fe200020e0614 */
[----:B------:R-:W-:Y:S01]  /*8ae0*/  SHF.R.S32.HI R39, RZ, 0x1f, R30 ;  /* 0x0000001fff277819 */ /* 0x000fe2000001141e */
[----:B------:R0:W-:Y:S01]  /*8af0*/  @P3 STG.E.U8 desc[UR14][R24.64], R35 ;  /* 0x0000002318003986 */ /* 0x0001e2000c10110e */
[C---:B------:R-:W-:Y:S01]  /*8b00*/  IADD3 R28, P4, R30.reuse, R2, RZ ;  /* 0x000000021e1c7210 */ /* 0x040fe20007f9e0ff */
[----:B------:R-:W-:Y:S01]  /*8b10*/  VIADD R12, R93, 0x6 ;  /* 0x000000065d0c7836 */ /* 0x000fe20000000000 */
[----:B------:R-:W-:Y:S01]  /*8b20*/  ISETP.LT.AND P3, PT, R91, UR8, !P5 ;  /* 0x000000085b007c0c */ /* 0x000fe2000ef61270 */
[----:B------:R2:W-:Y:S01]  /*8b30*/  @P0 STG.E.U8 desc[UR14][R26.64], R33 ;  /* 0x000000211a000986 */ /* 0x0005e2000c10110e */
[----:B---3--:R-:W-:Y:S01]  /*8b40*/  IADD3 R22, P0, R30, R19, RZ ;  /* 0x000000131e167210 */ /* 0x008fe20007f1e0ff */
[----:B------:R-:W-:Y:S01]  /*8b50*/  IMAD.X R29, R39, 0x1, R0, P4 ;  /* 0x00000001271d7824 */ /* 0x000fe200020e0600 */
[----:B------:R-:W-:-:S02]  /*8b60*/  ISETP.LT.AND P4, PT, R90, UR8, !P5 ;  /* 0x000000085a007c0c */ /* 0x000fc4000ef81270 */
[----:B------:R-:W-:Y:S01]  /*8b70*/  ISETP.GE.AND P1, PT, R8, UR9, PT ;  /* 0x0000000908007c0c */ /* 0x000fe2000bf26270 */
[----:B------:R-:W-:Y:S01]  /*8b80*/  IMAD.X R23, R39, 0x1, R3, P0 ;  /* 0x0000000127177824 */ /* 0x000fe200000e0603 */
[----:B------:R3:W-:Y:S01]  /*8b90*/  @P6 STG.E.U8 desc[UR14][R28.64], R21 ;  /* 0x000000151c006986 */ /* 0x0007e2000c10110e */
[C---:B0-----:R-:W-:Y:S01]  /*8ba0*/  IADD3 R24, P6, R30.reuse, R17, RZ ;  /* 0x000000111e187210 */ /* 0x041fe20007fde0ff */
[----:B------:R-:W-:Y:S01]  /*8bb0*/  VIADD R8, R93, 0x5 ;  /* 0x000000055d087836 */ /* 0x000fe20000000000 */
[----:B------:R-:W-:Y:S02]  /*8bc0*/  PRMT R35, R9, 0x7771, RZ ;  /* 0x0000777109237816 */ /* 0x000fe400000000ff */
[----:B------:R-:W-:Y:S01]  /*8bd0*/  ISETP.LT.AND P5, PT, R89, UR8, !P5 ;  /* 0x0000000859007c0c */ /* 0x000fe2000efa1270 */
[----:B------:R-:W-:Y:S01]  /*8be0*/  IMAD.X R25, R39, 0x1, R16, P6 ;  /* 0x0000000127197824 */ /* 0x000fe200030e0610 */
[C---:B--2---:R-:W-:Y:S01]  /*8bf0*/  IADD3 R26, P6, R30.reuse, R18, RZ ;  /* 0x000000121e1a7210 */ /* 0x044fe20007fde0ff */
[----:B------:R-:W-:Y:S01]  /*8c00*/  VIADD R30, R30, UR6 ;  /* 0x000000061e1e7c36 */ /* 0x000fe20008000000 */
[----:B------:R0:W-:Y:S01]  /*8c10*/  @P3 STG.E.U8 desc[UR14][R22.64], R35 ;  /* 0x0000002316003986 */ /* 0x0001e2000c10110e */
[----:B------:R-:W-:-:S02]  /*8c20*/  ISETP.LT.AND P3, PT, R92, UR8, !P2 ;  /* 0x000000085c007c0c */ /* 0x000fc4000d761270 */
[----:B------:R-:W-:Y:S01]  /*8c30*/  ISETP.GE.AND P0, PT, R8, UR9, PT ;  /* 0x0000000908007c0c */ /* 0x000fe2000bf06270 */
[----:B------:R-:W-:Y:S01]  /*8c40*/  IMAD.X R27, R39, 0x1, R20, P6 ;  /* 0x00000001271b7824 */ /* 0x000fe200030e0614 */
[C---:B------:R-:W-:Y:S01]  /*8c50*/  PRMT R33, R9.reuse, 0x7772, RZ ;  /* 0x0000777209217816 */ /* 0x040fe200000000ff */
[C---:B---3--:R-:W-:Y:S01]  /*8c60*/  VIADD R28, R30.reuse, UR6 ;  /* 0x000000061e1c7c36 */ /* 0x048fe20008000000 */
[----:B------:R-:W-:Y:S02]  /*8c70*/  SHF.R.S32.HI R37, RZ, 0x1f, R30 ;  /* 0x0000001fff257819 */ /* 0x000fe4000001141e */
[----:B------:R-:W-:Y:S01]  /*8c80*/  IADD3 R8, P6, R30, R2, RZ ;  /* 0x000000021e087210 */ /* 0x000fe20007fde0ff */
[----:B------:R2:W-:Y:S01]  /*8c90*/  @P4 STG.E.U8 desc[UR14][R24.64], R33 ;  /* 0x0000002118004986 */ /* 0x0005e2000c10110e */
[----:B------:R-:W-:Y:S02]  /*8ca0*/  PRMT R21, R9, 0x7773, RZ ;  /* 0x0000777309157816 */ /* 0x000fe400000000ff */
[----:B------:R-:W-:Y:S01]  /*8cb0*/  ISETP.LT.AND P4, PT, R91, UR8, !P2 ;  /* 0x000000085b007c0c */ /* 0x000fe2000d781270 */
[----:B------:R-:W-:Y:S01]  /*8cc0*/  IMAD.X R9, R37, 0x1, R0, P6 ;  /* 0x0000000125097824 */ /* 0x000fe200030e0600 */
[----:B------:R-:W-:Y:S01]  /*8cd0*/  ISETP.LT.AND P6, PT, R90, UR8, !P2 ;  /* 0x000000085a007c0c */ /* 0x000fe2000d7c1270 */
[----:B------:R3:W-:Y:S01]  /*8ce0*/  @P5 STG.E.U8 desc[UR14][R26.64], R21 ;  /* 0x000000151a005986 */ /* 0x0007e2000c10110e */
[----:B0-----:R-:W-:-:S02]  /*8cf0*/  IADD3 R22, P5, R30, R19, RZ ;  /* 0x000000131e167210 */ /* 0x001fc40007fbe0ff */
[----:B------:R-:W-:Y:S02]  /*8d00*/  PRMT R29, R13, 0x7771, RZ ;  /* 0x000077710d1d7816 */ /* 0x000fe400000000ff */
[----:B------:R-:W-:Y:S01]  /*8d10*/  ISETP.LT.AND P2, PT, R89, UR8, !P2 ;  /* 0x0000000859007c0c */ /* 0x000fe2000d741270 */
[----:B------:R-:W-:Y:S01]  /*8d20*/  IMAD.X R23, R37, 0x1, R3, P5 ;  /* 0x0000000125177824 */ /* 0x000fe200028e0603 */
[C---:B--2---:R-:W-:Y:S02]  /*8d30*/  PRMT R33, R13.reuse, 0x7770, RZ ;  /* 0x000077700d217816 */ /* 0x044fe400000000ff */
[----:B------:R-:W-:Y:S02]  /*8d40*/  SHF.R.S32.HI R39, RZ, 0x1f, R28 ;  /* 0x0000001fff277819 */ /* 0x000fe4000001141c */
[----:B------:R-:W-:Y:S01]  /*8d50*/  PRMT R35, R13, 0x7773, RZ ;  /* 0x000077730d237816 */ /* 0x000fe200000000ff */
[----:B------:R0:W-:Y:S01]  /*8d60*/  @P3 STG.E.U8 desc[UR14][R8.64], R33 ;  /* 0x0000002108003986 */ /* 0x0001e2000c10110e */
[----:B------:R-:W-:-:S02]  /*8d70*/  IADD3 R24, P3, R30, R17, RZ ;  /* 0x000000111e187210 */ /* 0x000fc40007f7e0ff */
[----:B---3--:R-:W-:Y:S01]  /*8d80*/  PRMT R21, R13, 0x7772, RZ ;  /* 0x000077720d157816 */ /* 0x008fe200000000ff */
[----:B------:R2:W-:Y:S01]  /*8d90*/  @P4 STG.E.U8 desc[UR14][R22.64], R29 ;  /* 0x0000001d16004986 */ /* 0x0005e2000c10110e */
[----:B------:R-:W-:Y:S01]  /*8da0*/  IADD3 R26, P4, R30, R18, RZ ;  /* 0x000000121e1a7210 */ /* 0x000fe20007f9e0ff */
[C---:B------:R-:W-:Y:S01]  /*8db0*/  IMAD.X R25, R37.reuse, 0x1, R16, P3 ;  /* 0x0000000125197824 */ /* 0x040fe200018e0610 */
[----:B------:R-:W-:Y:S02]  /*8dc0*/  ISETP.LT.AND P3, PT, R92, UR8, !P1 ;  /* 0x000000085c007c0c */ /* 0x000fe4000cf61270 */
[----:B------:R-:W-:Y:S01]  /*8dd0*/  ISETP.GE.AND P5, PT, R12, UR9, PT ;  /* 0x000000090c007c0c */ /* 0x000fe2000bfa6270 */
[----:B------:R-:W-:Y:S01]  /*8de0*/  IMAD.X R27, R37, 0x1, R20, P4 ;  /* 0x00000001251b7824 */ /* 0x000fe200020e0614 */
[----:B------:R3:W-:Y:S01]  /*8df0*/  @P6 STG.E.U8 desc[UR14][R24.64], R21 ;  /* 0x0000001518006986 */ /* 0x0007e2000c10110e */
[----:B0-----:R-:W-:Y:S02]  /*8e00*/  IADD3 R8, P6, R28, R2, RZ ;  /* 0x000000021c087210 */ /* 0x001fe40007fde0ff */
[----:B------:R-:W-:Y:S01]  /*8e10*/  ISETP.LT.AND P4, PT, R91, UR8, !P1 ;  /* 0x000000085b007c0c */ /* 0x000fe2000cf81270 */
[----:B------:R0:W-:Y:S01]  /*8e20*/  @P2 STG.E.U8 desc[UR14][R26.64], R35 ;  /* 0x000000231a002986 */ /* 0x0001e2000c10110e */
[----:B------:R-:W-:Y:S01]  /*8e30*/  ISETP.LT.AND P2, PT, R90, UR8, !P1 ;  /* 0x000000085a007c0c */ /* 0x000fe2000cf41270 */
[----:B------:R-:W-:Y:S01]  /*8e40*/  IMAD.X R9, R39, 0x1, R0, P6 ;  /* 0x0000000127097824 */ /* 0x000fe200030e0600 */
[----:B------:R-:W-:-:S02]  /*8e50*/  IADD3 R12, P6, R28, R19, RZ ;  /* 0x000000131c0c7210 */ /* 0x000fc40007fde0ff */
[C---:B------:R-:W-:Y:S02]  /*8e60*/  PRMT R33, R10.reuse, 0x7770, RZ ;  /* 0x000077700a217816 */ /* 0x040fe400000000ff */
[----:B--2---:R-:W-:Y:S01]  /*8e70*/  PRMT R29, R10, 0x7771, RZ ;  /* 0x000077710a1d7816 */ /* 0x004fe200000000ff */
[----:B------:R-:W-:Y:S01]  /*8e80*/  IMAD.X R13, R39, 0x1, R3, P6 ;  /* 0x00000001270d7824 */ /* 0x000fe200030e0603 */
[----:B------:R-:W-:Y:S01]  /*8e90*/  IADD3 R22, P6, R28, R17, RZ ;  /* 0x000000111c167210 */ /* 0x000fe20007fde0ff */
[----:B------:R2:W-:Y:S01]  /*8ea0*/  @P3 STG.E.U8 desc[UR14][R8.64], R33 ;  /* 0x0000002108003986 */ /* 0x0005e2000c10110e */
[----:B------:R-:W-:Y:S01]  /*8eb0*/  ISETP.LT.AND P1, PT, R89, UR8, !P1 ;  /* 0x0000000859007c0c */ /* 0x000fe2000cf21270 */
[----:B---3--:R-:W-:Y:S01]  /*8ec0*/  VIADD R21, R93, 0x7 ;  /* 0x000000075d157836 */ /* 0x008fe20000000000 */
[----:B0-----:R-:W-:Y:S01]  /*8ed0*/  PRMT R27, R10, 0x7772, RZ ;  /* 0x000077720a1b7816 */ /* 0x001fe200000000ff */
[----:B------:R0:W-:Y:S01]  /*8ee0*/  @P4 STG.E.U8 desc[UR14][R12.64], R29 ;  /* 0x0000001d0c004986 */ /* 0x0001e2000c10110e */
[----:B------:R-:W-:Y:S01]  /*8ef0*/  IADD3 R24, P4, R28, R18, RZ ;  /* 0x000000121c187210 */ /* 0x000fe20007f9e0ff */
[----:B------:R-:W-:Y:S01]  /*8f00*/  IMAD.X R23, R39, 0x1, R16, P6 ;  /* 0x0000000127177824 */ /* 0x000fe200030e0610 */
[----:B------:R-:W-:Y:S01]  /*8f10*/  ISETP.LT.AND P6, PT, R92, UR8, !P0 ;  /* 0x000000085c007c0c */ /* 0x000fe2000c7c1270 */
[----:B------:R-:W-:Y:S01]  /*8f20*/  VIADD R28, R28, UR6 ;  /* 0x000000061c1c7c36 */ /* 0x000fe20008000000 */
[----:B------:R-:W-:Y:S01]  /*8f30*/  ISETP.GE.AND P3, PT, R21, UR9, PT ;  /* 0x0000000915007c0c */ /* 0x000fe2000bf66270 */
[----:B------:R-:W-:Y:S01]  /*8f40*/  IMAD.X R25, R39, 0x1, R20, P4 ;  /* 0x0000000127197824 */ /* 0x000fe200020e0614 */
[----:B------:R3:W-:Y:S01]  /*8f50*/  @P2 STG.E.U8 desc[UR14][R22.64], R27 ;  /* 0x0000001b16002986 */ /* 0x0007e2000c10110e */
[----:B------:R-:W-:Y:S01]  /*8f60*/  PRMT R21, R10, 0x7773, RZ ;  /* 0x000077730a157816 */ /* 0x000fe200000000ff */
[----:B------:R-:W-:Y:S01]  /*8f70*/  VIADD R10, R93, 0x8 ;  /* 0x000000085d0a7836 */ /* 0x000fe20000000000 */
[----:B------:R-:W-:-:S02]  /*8f80*/  SHF.R.S32.HI R35, RZ, 0x1f, R28 ;  /* 0x0000001fff237819 */ /* 0x000fc4000001141c */
[----:B--2---:R-:W-:Y:S01]  /*8f90*/  IADD3 R8, P2, R28, R2, RZ ;  /* 0x000000021c087210 */ /* 0x004fe20007f5e0ff */
[----:B------:R2:W-:Y:S01]  /*8fa0*/  @P1 STG.E.U8 desc[UR14][R24.64], R21 ;  /* 0x0000001518001986 */ /* 0x0005e2000c10110e */
[----:B------:R-:W-:Y:S02]  /*8fb0*/  PRMT R33, R14, 0x7770, RZ ;  /* 0x000077700e217816 */ /* 0x000fe400000000ff */
[----:B------:R-:W-:Y:S01]  /*8fc0*/  ISETP.LT.AND P4, PT, R91, UR8, !P0 ;  /* 0x000000085b007c0c */ /* 0x000fe2000c781270 */
[----:B------:R-:W-:Y:S01]  /*8fd0*/  IMAD.X R9, R35, 0x1, R0, P2 ;  /* 0x0000000123097824 */ /* 0x000fe200010e0600 */
[----:B------:R-:W-:Y:S02]  /*8fe0*/  ISETP.LT.AND P2, PT, R90, UR8, !P0 ;  /* 0x000000085a007c0c */ /* 0x000fe4000c741270 */
[C---:B0-----:R-:W-:Y:S02]  /*8ff0*/  IADD3 R12, P1, R28.reuse, R19, RZ ;  /* 0x000000131c0c7210 */ /* 0x041fe40007f3e0ff */
[----:B------:R0:W-:Y:S01]  /*9000*/  @P6 STG.E.U8 desc[UR14][R8.64], R33 ;  /* 0x0000002108006986 */ /* 0x0001e2000c10110e */
[----:B---3--:R-:W-:-:S02]  /*9010*/  IADD3 R22, P6, R28, R17, RZ ;  /* 0x000000111c167210 */ /* 0x008fc40007fde0ff */
[----:B------:R-:W-:Y:S01]  /*9020*/  ISETP.LT.AND P0, PT, R89, UR8, !P0 ;  /* 0x0000000859007c0c */ /* 0x000fe2000c701270 */
[C---:B------:R-:W-:Y:S01]  /*9030*/  IMAD.X R13, R35.reuse, 0x1, R3, P1 ;  /* 0x00000001230d7824 */ /* 0x040fe200008e0603 */
[----:B------:R-:W-:Y:S01]  /*9040*/  PRMT R29, R14, 0x7771, RZ ;  /* 0x000077710e1d7816 */ /* 0x000fe200000000ff */
[C---:B------:R-:W-:Y:S01]  /*9050*/  IMAD.X R23, R35.reuse, 0x1, R16, P6 ;  /* 0x0000000123177824 */ /* 0x040fe200030e0610 */
[C---:B--2---:R-:W-:Y:S01]  /*9060*/  IADD3 R24, P6, R28.reuse, R18, RZ ;  /* 0x000000121c187210 */ /* 0x044fe20007fde0ff */
[----:B------:R-:W-:Y:S01]  /*9070*/  VIADD R28, R28, UR6 ;  /* 0x000000061c1c7c36 */ /* 0x000fe20008000000 */
[----:B------:R-:W-:Y:S01]  /*9080*/  PRMT R27, R14, 0x7772, RZ ;  /* 0x000077720e1b7816 */ /* 0x000fe200000000ff */
[----:B------:R2:W-:Y:S01]  /*9090*/  @P4 STG.E.U8 desc[UR14][R12.64], R29 ;  /* 0x0000001d0c004986 */ /* 0x0005e2000c10110e */
[----:B------:R-:W-:Y:S01]  /*90a0*/  ISETP.LT.AND P4, PT, R92, UR8, !P5 ;  /* 0x000000085c007c0c */ /* 0x000fe2000ef81270 */
[----:B------:R-:W-:Y:S01]  /*90b0*/  IMAD.X R25, R35, 0x1, R20, P6 ;  /* 0x0000000123197824 */ /* 0x000fe200030e0614 */
[----:B------:R-:W-:Y:S01]  /*90c0*/  PRMT R21, R14, 0x7773, RZ ;  /* 0x000077730e157816 */ /* 0x000fe200000000ff */
[----:B------:R3:W-:Y:S01]  /*90d0*/  @P2 STG.E.U8 desc[UR14][R22.64], R27 ;  /* 0x0000001b16002986 */ /* 0x0007e2000c10110e */
[----:B------:R-:W-:Y:S01]  /*90e0*/  ISETP.LT.AND P2, PT, R91, UR8, !P5 ;  /* 0x000000085b007c0c */ /* 0x000fe2000ef41270 */
[C---:B------:R-:W-:Y:S01]  /*90f0*/  VIADD R26, R28.reuse, UR6 ;  /* 0x000000061c1a7c36 */ /* 0x040fe20008000000 */
[----:B------:R-:W-:Y:S01]  /*9100*/  SHF.R.S32.HI R35, RZ, 0x1f, R28 ;  /* 0x0000001fff237819 */ /* 0x000fe2000001141c */
[----:B------:R-:W-:Y:S01]  /*9110*/  @P0 STG.E.U8 desc[UR14][R24.64], R21 ;  /* 0x0000001518000986 */ /* 0x000fe2000c10110e */
[----:B0-----:R-:W-:-:S02]  /*9120*/  IADD3 R8, P6, R28, R2, RZ ;  /* 0x000000021c087210 */ /* 0x001fc40007fde0ff */
[----:B------:R-:W-:Y:S02]  /*9130*/  PRMT R33, R11, 0x7770, RZ ;  /* 0x000077700b217816 */ /* 0x000fe400000000ff */
[----:B--2---:R-:W-:Y:S01]  /*9140*/  IADD3 R12, P0, R28, R19, RZ ;  /* 0x000000131c0c7210 */ /* 0x004fe20007f1e0ff */
[----:B------:R-:W-:Y:S01]  /*9150*/  IMAD.X R9, R35, 0x1, R0, P6 ;  /* 0x0000000123097824 */ /* 0x000fe200030e0600 */
[----:B------:R-:W-:Y:S02]  /*9160*/  PRMT R29, R11, 0x7771, RZ ;  /* 0x000077710b1d7816 */ /* 0x000fe400000000ff */
[----:B------:R-:W-:Y:S01]  /*9170*/  ISETP.GE.AND P1, PT, R10, UR9, PT ;  /* 0x000000090a007c0c */ /* 0x000fe2000bf26270 */
[----:B------:R-:W-:Y:S01]  /*9180*/  IMAD.X R13, R35, 0x1, R3, P0 ;  /* 0x00000001230d7824 */ /* 0x000fe200000e0603 */
[----:B------:R0:W-:Y:S01]  /*9190*/  @P4 STG.E.U8 desc[UR14][R8.64], R33 ;  /* 0x0000002108004986 */ /* 0x0001e2000c10110e */
[----:B------:R-:W-:Y:S01]  /*91a0*/  ISETP.LT.AND P4, PT, R90, UR8, !P5 ;  /* 0x000000085a007c0c */ /* 0x000fe2000ef81270 */
[----:B------:R-:W-:Y:S01]  /*91b0*/  VIADD R10, R93, 0x9 ;  /* 0x000000095d0a7836 */ /* 0x000fe20000000000 */
[----:B------:R-:W-:Y:S01]  /*91c0*/  ISETP.LT.AND P5, PT, R89, UR8, !P5 ;  /* 0x0000000859007c0c */ /* 0x000fe2000efa1270 */
[----:B------:R2:W-:Y:S01]  /*91d0*/  @P2 STG.E.U8 desc[UR14][R12.64], R29 ;  /* 0x0000001d0c002986 */ /* 0x0005e2000c10110e */
[----:B---3--:R-:W-:-:S02]  /*91e0*/  IADD3 R22, P2, R28, R17, RZ ;  /* 0x000000111c167210 */ /* 0x008fc40007f5e0ff */
[----:B------:R-:W-:Y:S02]  /*91f0*/  ISETP.GE.AND P0, PT, R10, UR9, PT ;  /* 0x000000090a007c0c */ /* 0x000fe4000bf06270 */
[----:B------:R-:W-:Y:S01]  /*9200*/  IADD3 R10, P6, R28, R18, RZ ;  /* 0x000000121c0a7210 */ /* 0x000fe20007fde0ff */
[----:B------:R-:W-:Y:S01]  /*9210*/  IMAD.X R23, R35, 0x1, R16, P2 ;  /* 0x0000000123177824 */ /* 0x000fe200010e0610 */
[----:B------:R-:W-:Y:S01]  /*9220*/  PRMT R27, R11, 0x7772, RZ ;  /* 0x000077720b1b7816 */ /* 0x000fe200000000ff */
[----:B0-----:R-:W-:Y:S01]  /*9230*/  VIADD R8, R93, 0xa ;  /* 0x0000000a5d087836 */ /* 0x001fe20000000000 */
[----:B------:R-:W-:Y:S01]  /*9240*/  ISETP.LT.AND P2, PT, R92, UR8, !P3 ;  /* 0x000000085c007c0c */ /* 0x000fe2000df41270 */
[----:B------:R-:W-:Y:S01]  /*9250*/  VIADD R28, R26, UR6 ;  /* 0x000000061a1c7c36 */ /* 0x000fe20008000000 */
[----:B------:R-:W-:Y:S01]  /*9260*/  PRMT R21, R11, 0x7773, RZ ;  /* 0x000077730b157816 */ /* 0x000fe200000000ff */
[----:B------:R-:W-:Y:S01]  /*9270*/  IMAD.X R11, R35, 0x1, R20, P6 ;  /* 0x00000001230b7824 */ /* 0x000fe200030e0614 */
[----:B------:R0:W-:Y:S01]  /*9280*/  @P4 STG.E.U8 desc[UR14][R22.64], R27 ;  /* 0x0000001b16004986 */ /* 0x0001e2000c10110e */
[----:B------:R-:W-:-:S02]  /*9290*/  SHF.R.S32.HI R35, RZ, 0x1f, R26 ;  /* 0x0000001fff237819 */ /* 0x000fc4000001141a */
[C---:B--2---:R-:W-:Y:S01]  /*92a0*/  IADD3 R12, P4, R26.reuse, R2, RZ ;  /* 0x000000021a0c7210 */ /* 0x044fe20007f9e0ff */
[----:B------:R2:W-:Y:S01]  /*92b0*/  @P5 STG.E.U8 desc[UR14][R10.64], R21 ;  /* 0x000000150a005986 */ /* 0x0005e2000c10110e */
[----:B------:R-:W-:Y:S02]  /*92c0*/  PRMT R33, R15, 0x7770, RZ ;  /* 0x000077700f217816 */ /* 0x000fe400000000ff */
[----:B------:R-:W-:Y:S01]  /*92d0*/  IADD3 R24, P5, R26, R19, RZ ;  /* 0x000000131a187210 */ /* 0x000fe20007fbe0ff */
[----:B------:R-:W-:Y:S01]  /*92e0*/  IMAD.X R13, R35, 0x1, R0, P4 ;  /* 0x00000001230d7824 */ /* 0x000fe200020e0600 */
[----:B------:R-:W-:Y:S02]  /*92f0*/  ISETP.LT.AND P6, PT, R91, UR8, !P3 ;  /* 0x000000085b007c0c */ /* 0x000fe4000dfc1270 */
[----:B------:R-:W-:Y:S01]  /*9300*/  ISETP.LT.AND P4, PT, R90, UR8, !P3 ;  /* 0x000000085a007c0c */ /* 0x000fe2000df81270 */
[----:B------:R-:W-:Y:S01]  /*9310*/  IMAD.X R25, R35, 0x1, R3, P5 ;  /* 0x0000000123197824 */ /* 0x000fe200028e0603 */
[----:B------:R3:W-:Y:S01]  /*9320*/  @P2 STG.E.U8 desc[UR14][R12.64], R33 ;  /* 0x000000210c002986 */ /* 0x0007e2000c10110e */
[----:B------:R-:W-:-:S02]  /*9330*/  ISETP.GE.AND P2, PT, R8, UR9, PT ;  /* 0x0000000908007c0c */ /* 0x000fc4000bf46270 */
[C---:B0-----:R-:W-:Y:S01]  /*9340*/  IADD3 R22, P5, R26.reuse, R17, RZ ;  /* 0x000000111a167210 */ /* 0x041fe20007fbe0ff */
[----:B------:R-:W0:Y:S01]  /*9350*/  LDS.128 R8, [R31] ;  /* 0x000000001f087984 */ /* 0x000e220000000c00 */
[----:B------:R-:W-:Y:S02]  /*9360*/  ISETP.LT.AND P3, PT, R89, UR8, !P3 ;  /* 0x0000000859007c0c */ /* 0x000fe4000df61270 */
[----:B------:R-:W-:Y:S01]  /*9370*/  PRMT R29, R15, 0x7771, RZ ;  /* 0x000077710f1d7816 */ /* 0x000fe200000000ff */
[----:B------:R-:W-:Y:S01]  /*9380*/  IMAD.X R23, R35, 0x1, R16, P5 ;  /* 0x0000000123177824 */ /* 0x000fe200028e0610 */
[----:B------:R-:W-:Y:S02]  /*9390*/  IADD3 R26, P5, R26, R18, RZ ;  /* 0x000000121a1a7210 */ /* 0x000fe40007fbe0ff */
[----:B--2---:R-:W-:Y:S01]  /*93a0*/  PRMT R21, R15, 0x7772, RZ ;  /* 0x000077720f157816 */ /* 0x004fe200000000ff */
[----:B------:R2:W-:Y:S01]  /*93b0*/  @P6 STG.E.U8 desc[UR14][R24.64], R29 ;  /* 0x0000001d18006986 */ /* 0x0005e2000c10110e */
[----:B------:R-:W-:Y:S01]  /*93c0*/  ISETP.LT.AND P6, PT, R92, UR8, !P1 ;  /* 0x000000085c007c0c */ /* 0x000fe2000cfc1270 */
[----:B------:R-:W-:Y:S01]  /*93d0*/  IMAD.X R27, R35, 0x1, R20, P5 ;  /* 0x00000001231b7824 */ /* 0x000fe200028e0614 */
[----:B------:R-:W-:Y:S01]  /*93e0*/  SHF.R.S32.HI R37, RZ, 0x1f, R28 ;  /* 0x0000001fff257819 */ /* 0x000fe2000001141c */
[----:B------:R4:W-:Y:S01]  /*93f0*/  @P4 STG.E.U8 desc[UR14][R22.64], R21 ;  /* 0x0000001516004986 */ /* 0x0009e2000c10110e */
[----:B---3--:R-:W-:-:S02]  /*9400*/  IADD3 R12, P4, R28, R2, RZ ;  /* 0x000000021c0c7210 */ /* 0x008fc40007f9e0ff */
[----:B------:R-:W-:Y:S02]  /*9410*/  ISETP.LT.AND P5, PT, R91, UR8, !P1 ;  /* 0x000000085b007c0c */ /* 0x000fe4000cfa1270 */
[----:B-1----:R-:W-:Y:S01]  /*9420*/  PRMT R33, R4, 0x7770, RZ ;  /* 0x0000777004217816 */ /* 0x002fe200000000ff */
[----:B------:R-:W-:Y:S01]  /*9430*/  IMAD.X R13, R37, 0x1, R0, P4 ;  /* 0x00000001250d7824 */ /* 0x000fe200020e0600 */
[----:B------:R-:W-:Y:S02]  /*9440*/  ISETP.LT.AND P4, PT, R90, UR8, !P1 ;  /* 0x000000085a007c0c */ /* 0x000fe4000cf81270 */
[----:B--2---:R-:W-:Y:S02]  /*9450*/  PRMT R25, R15, 0x7773, RZ ;  /* 0x000077730f197816 */ /* 0x004fe400000000ff */
[----:B------:R-:W-:Y:S01]  /*9460*/  PRMT R29, R4, 0x7771, RZ ;  /* 0x00007771041d7816 */ /* 0x000fe200000000ff */
[----:B----4-:R-:W-:Y:S01]  /*9470*/  VIADD R21, R93, 0xb ;  /* 0x0000000b5d157836 */ /* 0x010fe20000000000 */
[----:B------:R-:W-:Y:S01]  /*9480*/  ISETP.LT.AND P1, PT, R89, UR8, !P1 ;  /* 0x0000000859007c0c */ /* 0x000fe2000cf21270 */
[----:B------:R1:W-:Y:S01]  /*9490*/  @P3 STG.E.U8 desc[UR14][R26.64], R25 ;  /* 0x000000191a003986 */ /* 0x0003e2000c10110e */
[----:B------:R-:W-:-:S03]  /*94a0*/  IADD3 R14, P3, R28, R19, RZ ;  /* 0x000000131c0e7210 */ /* 0x000fc60007f7e0ff */
[----:B------:R2:W-:Y:S01]  /*94b0*/  @P6 STG.E.U8 desc[UR14][R12.64], R33 ;  /* 0x000000210c006986 */ /* 0x0005e2000c10110e */
[----:B------:R-:W-:Y:S01]  /*94c0*/  IADD3 R22, P6, R28, R17, RZ ;  /* 0x000000111c167210 */ /* 0x000fe20007fde0ff */
[----:B------:R-:W-:Y:S01]  /*94d0*/  IMAD.X R15, R37, 0x1, R3, P3 ;  /* 0x00000001250f7824 */ /* 0x000fe200018e0603 */
[----:B------:R-:W-:Y:S02]  /*94e0*/  ISETP.GE.AND P3, PT, R21, UR9, PT ;  /* 0x0000000915007c0c */ /* 0x000fe4000bf66270 */
[----:B------:R-:W-:Y:S01]  /*94f0*/  PRMT R21, R4, 0x7773, RZ ;  /* 0x0000777304157816 */ /* 0x000fe200000000ff */
[----:B------:R-:W-:Y:S01]  /*9500*/  IMAD.X R23, R37, 0x1, R16, P6 ;  /* 0x0000000125177824 */ /* 0x000fe200030e0610 */
[----:B------:R3:W-:Y:S01]  /*9510*/  @P5 STG.E.U8 desc[UR14][R14.64], R29 ;  /* 0x0000001d0e005986 */ /* 0x0007e2000c10110e */
[C---:B------:R-:W-:Y:S01]  /*9520*/  IADD3 R24, P5, R28.reuse, R18, RZ ;  /* 0x000000121c187210 */ /* 0x040fe20007fbe0ff */
[----:B------:R-:W-:Y:S01]  /*9530*/  VIADD R28, R28, UR6 ;  /* 0x000000061c1c7c36 */ /* 0x000fe20008000000 */
[----:B------:R-:W-:-:S02]  /*9540*/  ISETP.LT.AND P6, PT, R92, UR8, !P0 ;  /* 0x000000085c007c0c */ /* 0x000fc4000c7c1270 */
[----:B-1----:R-:W-:Y:S01]  /*9550*/  PRMT R27, R4, 0x7772, RZ ;  /* 0x00007772041b7816 */ /* 0x002fe200000000ff */
[----:B------:R-:W-:Y:S01]  /*9560*/  IMAD.X R25, R37, 0x1, R20, P5 ;  /* 0x0000000125197824 */ /* 0x000fe200028e0614 */
[----:B--2---:R-:W-:Y:S01]  /*9570*/  SHF.R.S32.HI R33, RZ, 0x1f, R28 ;  /* 0x0000001fff217819 */ /* 0x004fe2000001141c */
[----:B------:R-:W-:Y:S01]  /*9580*/  VIADD R4, R93, 0xc ;  /* 0x0000000c5d047836 */ /* 0x000fe20000000000 */
[----:B------:R-:W-:Y:S01]  /*9590*/  IADD3 R12, P5, R28, R2, RZ ;  /* 0x000000021c0c7210 */ /* 0x000fe20007fbe0ff */
[----:B------:R1:W-:Y:S01]  /*95a0*/  @P4 STG.E.U8 desc[UR14][R22.64], R27 ;  /* 0x0000001b16004986 */ /* 0x0003e2000c10110e */
[----:B0-----:R-:W-:Y:S02]  /*95b0*/  PRMT R31, R8, 0x7770, RZ ;  /* 0x00007770081f7816 */ /* 0x001fe400000000ff */
[----:B------:R-:W-:Y:S01]  /*95c0*/  ISETP.LT.AND P4, PT, R91, UR8, !P0 ;  /* 0x000000085b007c0c */ /* 0x000fe2000c781270 */
[----:B------:R-:W-:Y:S01]  /*95d0*/  IMAD.X R13, R33, 0x1, R0, P5 ;  /* 0x00000001210d7824 */ /* 0x000fe200028e0600 */
[----:B------:R0:W-:Y:S01]  /*95e0*/  @P1 STG.E.U8 desc[UR14][R24.64], R21 ;  /* 0x0000001518001986 */ /* 0x0001e2000c10110e */
[----:B---3--:R-:W-:-:S02]  /*95f0*/  IADD3 R14, P5, R28, R19, RZ ;  /* 0x000000131c0e7210 */ /* 0x008fc40007fbe0ff */
[----:B------:R-:W-:Y:S01]  /*9600*/  PRMT R29, R8, 0x7771, RZ ;  /* 0x00007771081d7816 */ /* 0x000fe200000000ff */
[----:B------:R2:W-:Y:S01]  /*9610*/  @P6 STG.E.U8 desc[UR14][R12.64], R31 ;  /* 0x0000001f0c006986 */ /* 0x0005e2000c10110e */
[----:B------:R-:W-:Y:S01]  /*9620*/  ISETP.LT.AND P1, PT, R90, UR8, !P0 ;  /* 0x000000085a007c0c */ /* 0x000fe2000c721270 */
[----:B------:R-:W-:Y:S01]  /*9630*/  IMAD.X R15, R33, 0x1, R3, P5 ;  /* 0x00000001210f7824 */ /* 0x000fe200028e0603 */
[C---:B-1----:R-:W-:Y:S02]  /*9640*/  IADD3 R22, P6, R28.reuse, R17, RZ ;  /* 0x000000111c167210 */ /* 0x042fe40007fde0ff */
[----:B------:R-:W-:Y:S02]  /*9650*/  ISETP.LT.AND P0, PT, R89, UR8, !P0 ;  /* 0x0000000859007c0c */ /* 0x000fe4000c701270 */
[----:B------:R1:W-:Y:S01]  /*9660*/  @P4 STG.E.U8 desc[UR14][R14.64], R29 ;  /* 0x0000001d0e004986 */ /* 0x0003e2000c10110e */
[----:B------:R-:W-:Y:S01]  /*9670*/  IMAD.X R23, R33, 0x1, R16, P6 ;  /* 0x0000000121177824 */ /* 0x000fe200030e0610 */
[C---:B0-----:R-:W-:Y:S01]  /*9680*/  IADD3 R24, P6, R28.reuse, R18, RZ ;  /* 0x000000121c187210 */ /* 0x041fe20007fde0ff */
[----:B------:R-:W-:Y:S01]  /*9690*/  VIADD R28, R28, UR6 ;  /* 0x000000061c1c7c36 */ /* 0x000fe20008000000 */
[----:B------:R-:W-:-:S02]  /*96a0*/  ISETP.LT.AND P4, PT, R92, UR8, !P2 ;  /* 0x000000085c007c0c */ /* 0x000fc4000d781270 */
[----:B------:R-:W-:Y:S01]  /*96b0*/  PRMT R27, R8, 0x7772, RZ ;  /* 0x00007772081b7816 */ /* 0x000fe200000000ff */
[----:B------:R-:W-:Y:S01]  /*96c0*/  IMAD.X R25, R33, 0x1, R20, P6 ;  /* 0x0000000121197824 */ /* 0x000fe200030e0614 */
[----:B------:R-:W-:Y:S02]  /*96d0*/  SHF.R.S32.HI R33, RZ, 0x1f, R28 ;  /* 0x0000001fff217819 */ /* 0x000fe4000001141c */
[----:B--2---:R-:W-:Y:S01]  /*96e0*/  IADD3 R12, P6, R28, R2, RZ ;  /* 0x000000021c0c7210 */ /* 0x004fe20007fde0ff */
[----:B------:R0:W-:Y:S01]  /*96f0*/  @P1 STG.E.U8 desc[UR14][R22.64], R27 ;  /* 0x0000001b16001986 */ /* 0x0001e2000c10110e */
[----:B------:R-:W-:Y:S01]  /*9700*/  PRMT R21, R8, 0x7773, RZ ;  /* 0x0000777308157816 */ /* 0x000fe200000000ff */
[----:B------:R-:W-:Y:S01]  /*9710*/  VIADD R8, R93, 0xe ;  /* 0x0000000e5d087836 */ /* 0x000fe20000000000 */
[----:B------:R-:W-:Y:S01]  /*9720*/  PRMT R31, R5, 0x7770, RZ ;  /* 0x00007770051f7816 */ /* 0x000fe200000000ff */
[----:B------:R-:W-:Y:S01]  /*9730*/  IMAD.X R13, R33, 0x1, R0, P6 ;  /* 0x00000001210d7824 */ /* 0x000fe200030e0600 */
[----:B------:R-:W-:Y:S01]  /*9740*/  ISETP.LT.AND P1, PT, R91, UR8, !P2 ;  /* 0x000000085b007c0c */ /* 0x000fe2000d721270 */
[----:B------:R2:W-:Y:S01]  /*9750*/  @P0 STG.E.U8 desc[UR14][R24.64], R21 ;  /* 0x0000001518000986 */ /* 0x0005e2000c10110e */
[----:B------:R-:W-:-:S02]  /*9760*/  ISETP.LT.AND P6, PT, R90, UR8, !P2 ;  /* 0x000000085a007c0c */ /* 0x000fc4000d7c1270 */
[----:B-1----:R-:W-:Y:S01]  /*9770*/  IADD3 R14, P0, R28, R19, RZ ;  /* 0x000000131c0e7210 */ /* 0x002fe20007f1e0ff */
[----:B------:R1:W-:Y:S01]  /*9780*/  @P4 STG.E.U8 desc[UR14][R12.64], R31 ;  /* 0x0000001f0c004986 */ /* 0x0003e2000c10110e */
[----:B------:R-:W-:Y:S01]  /*9790*/  ISETP.GE.AND P5, PT, R4, UR9, PT ;  /* 0x0000000904007c0c */ /* 0x000fe2000bfa6270 */
[----:B------:R-:W-:Y:S01]  /*97a0*/  VIADD R4, R93, 0xd ;  /* 0x0000000d5d047836 */ /* 0x000fe20000000000 */
[C---:B0-----:R-:W-:Y:S01]  /*97b0*/  IADD3 R22, P4, R28.reuse, R17, RZ ;  /* 0x000000111c167210 */ /* 0x041fe20007f9e0ff */
[----:B------:R-:W-:Y:S01]  /*97c0*/  IMAD.X R15, R33, 0x1, R3, P0 ;  /* 0x00000001210f7824 */ /* 0x000fe200000e0603 */
[C---:B------:R-:W-:Y:S02]  /*97d0*/  PRMT R27, R5.reuse, 0x7771, RZ ;  /* 0x00007771051b7816 */ /* 0x040fe400000000ff */
[----:B------:R-:W-:Y:S01]  /*97e0*/  PRMT R29, R5, 0x7772, RZ ;  /* 0x00007772051d7816 */ /* 0x000fe200000000ff */
[----:B------:R-:W-:Y:S01]  /*97f0*/  IMAD.X R23, R33, 0x1, R16, P4 ;  /* 0x0000000121177824 */ /* 0x000fe200020e0610 */
[----:B------:R-:W-:Y:S01]  /*9800*/  ISETP.LT.AND P2, PT, R89, UR8, !P2 ;  /* 0x0000000859007c0c */ /* 0x000fe2000d741270 */
[C---:B--2---:R-:W-:Y:S01]  /*9810*/  VIADD R21, R28.reuse, UR6 ;  /* 0x000000061c157c36 */ /* 0x044fe20008000000 */
[----:B------:R-:W-:Y:S01]  /*9820*/  IADD3 R24, P4, R28, R18, RZ ;  /* 0x000000121c187210 */ /* 0x000fe20007f9e0ff */
[----:B------:R0:W-:Y:S01]  /*9830*/  @P1 STG.E.U8 desc[UR14][R14.64], R27 ;  /* 0x0000001b0e001986 */ /* 0x0001e2000c10110e */
[----:B------:R-:W-:-:S02]  /*9840*/  ISETP.GE.AND P0, PT, R4, UR9, PT ;  /* 0x0000000904007c0c */ /* 0x000fc4000bf06270 */
[----:B------:R-:W-:Y:S01]  /*9850*/  SHF.R.S32.HI R35, RZ, 0x1f, R21 ;  /* 0x0000001fff237819 */ /* 0x000fe20000011415 */
[----:B------:R2:W-:Y:S01]  /*9860*/  @P6 STG.E.U8 desc[UR14][R22.64], R29 ;  /* 0x0000001d16006986 */ /* 0x0005e2000c10110e */
[----:B------:R-:W-:Y:S01]  /*9870*/  IADD3 R4, P6, R21, R2, RZ ;  /* 0x0000000215047210 */ /* 0x000fe20007fde0ff */
[----:B------:R-:W-:Y:S01]  /*9880*/  IMAD.X R25, R33, 0x1, R20, P4 ;  /* 0x0000000121197824 */ /* 0x000fe200020e0614 */
[----:B------:R-:W-:Y:S02]  /*9890*/  ISETP.LT.AND P1, PT, R92, UR8, !P3 ;  /* 0x000000085c007c0c */ /* 0x000fe4000df21270 */
[----:B------:R-:W-:Y:S02]  /*98a0*/  ISETP.LT.AND P4, PT, R91, UR8, !P3 ;  /* 0x000000085b007c0c */ /* 0x000fe4000df81270 */
[----:B-1----:R-:W-:Y:S02]  /*98b0*/  PRMT R31, R9, 0x7770, RZ ;  /* 0x00007770091f7816 */ /* 0x002fe400000000ff */
[----:B0-----:R-:W-:Y:S01]  /*98c0*/  PRMT R27, R5, 0x7773, RZ ;  /* 0x00007773051b7816 */ /* 0x001fe200000000ff */
[----:B------:R-:W-:Y:S01]  /*98d0*/  IMAD.X R5, R35, 0x1, R0, P6 ;  /* 0x0000000123057824 */ /* 0x000fe200030e0600 */
[----:B------:R-:W-:-:S02]  /*98e0*/  IADD3 R12, P6, R21, R19, RZ ;  /* 0x00000013150c7210 */ /* 0x000fc40007fde0ff */
[----:B--2---:R-:W-:Y:S01]  /*98f0*/  PRMT R29, R9, 0x7771, RZ ;  /* 0x00007771091d7816 */ /* 0x004fe200000000ff */
[----:B------:R0:W-:Y:S01]  /*9900*/  @P2 STG.E.U8 desc[UR14][R24.64], R27 ;  /* 0x0000001b18002986 */ /* 0x0001e2000c10110e */
[----:B------:R-:W-:Y:S01]  /*9910*/  ISETP.LT.AND P2, PT, R90, UR8, !P3 ;  /* 0x000000085a007c0c */ /* 0x000fe2000df41270 */
[----:B------:R-:W-:Y:S01]  /*9920*/  IMAD.X R13, R35, 0x1, R3, P6 ;  /* 0x00000001230d7824 */ /* 0x000fe200030e0603 */
[----:B------:R-:W-:Y:S01]  /*9930*/  IADD3 R14, P6, R21, R17, RZ ;  /* 0x00000011150e7210 */ /* 0x000fe20007fde0ff */
[----:B------:R1:W-:Y:S01]  /*9940*/  @P1 STG.E.U8 desc[UR14][R4.64], R31 ;  /* 0x0000001f04001986 */ /* 0x0003e2000c10110e */
[----:B------:R-:W-:Y:S02]  /*9950*/  ISETP.LT.AND P3, PT, R89, UR8, !P3 ;  /* 0x0000000859007c0c */ /* 0x000fe4000df61270 */
[----:B------:R-:W-:Y:S01]  /*9960*/  ISETP.GE.AND P1, PT, R8, UR9, PT ;  /* 0x0000000908007c0c */ /* 0x000fe2000bf26270 */
[----:B------:R2:W-:Y:S01]  /*9970*/  @P4 STG.E.U8 desc[UR14][R12.64], R29 ;  /* 0x0000001d0c004986 */ /* 0x0005e2000c10110e */
[----:B------:R-:W-:Y:S01]  /*9980*/  IADD3 R22, P4, R21, R18, RZ ;  /* 0x0000001215167210 */ /* 0x000fe20007f9e0ff */
[----:B------:R-:W-:Y:S01]  /*9990*/  IMAD.X R15, R35, 0x1, R16, P6 ;  /* 0x00000001230f7824 */ /* 0x000fe200030e0610 */
[----:B------:R-:W-:Y:S01]  /*99a0*/  ISETP.LT.AND P6, PT, R92, UR8, !P5 ;  /* 0x000000085c007c0c */ /* 0x000fe2000efc1270 */
[----:B------:R-:W-:Y:S01]  /*99b0*/  VIADD R21, R21, UR6 ;  /* 0x0000000615157c36 */ /* 0x000fe20008000000 */
[----:B0-----:R-:W-:Y:S01]  /*99c0*/  PRMT R27, R9, 0x7772, RZ ;  /* 0x00007772091b7816 */ /* 0x001fe200000000ff */
[----:B------:R-:W-:Y:S01]  /*99d0*/  IMAD.X R23, R35, 0x1, R20, P4 ;  /* 0x0000000123177824 */ /* 0x000fe200020e0614 */
[----:B------:R-:W-:-:S02]  /*99e0*/  PRMT R25, R9, 0x7773, RZ ;  /* 0x0000777309197816 */ /* 0x000fc400000000ff */
[----:B-1----:R-:W-:Y:S01]  /*99f0*/  SHF.R.S32.HI R31, RZ, 0x1f, R21 ;  /* 0x0000001fff1f7819 */ /* 0x002fe20000011415 */
[----:B------:R0:W-:Y:S01]  /*9a00*/  @P2 STG.E.U8 desc[UR14][R14.64], R27 ;  /* 0x0000001b0e002986 */ /* 0x0001e2000c10110e */
[----:B------:R-:W-:Y:S01]  /*9a10*/  IADD3 R4, P2, R21, R2, RZ ;  /* 0x0000000215047210 */ /* 0x000fe20007f5e0ff */
[----:B--2---:R-:W-:Y:S01]  /*9a20*/  VIADD R13, R93, 0xf ;  /* 0x0000000f5d0d7836 */ /* 0x004fe20000000000 */
[----:B------:R-:W-:Y:S01]  /*9a30*/  PRMT R29, R6, 0x7770, RZ ;  /* 0x00007770061d7816 */ /* 0x000fe200000000ff */
[----:B------:R1:W-:Y:S01]  /*9a40*/  @P3 STG.E.U8 desc[UR14][R22.64], R25 ;  /* 0x0000001916003986 */ /* 0x0003e2000c10110e */
[----:B------:R-:W-:Y:S01]  /*9a50*/  ISETP.LT.AND P3, PT, R91, UR8, !P5 ;  /* 0x000000085b007c0c */ /* 0x000fe2000ef61270 */
[----:B------:R-:W-:Y:S01]  /*9a60*/  IMAD.X R5, R31, 0x1, R0, P2 ;  /* 0x000000011f057824 */ /* 0x000fe200010e0600 */
[----:B------:R-:W-:Y:S02]  /*9a70*/  IADD3 R8, P4, R21, R19, RZ ;  /* 0x0000001315087210 */ /* 0x000fe40007f9e0ff */
[----:B------:R-:W-:-:S02]  /*9a80*/  ISETP.LT.AND P2, PT, R90, UR8, !P5 ;  /* 0x000000085a007c0c */ /* 0x000fc4000ef41270 */
[----:B------:R2:W-:Y:S01]  /*9a90*/  @P6 STG.E.U8 desc[UR14][R4.64], R29 ;  /* 0x0000001d04006986 */ /* 0x0005e2000c10110e */
[----:B------:R-:W-:Y:S01]  /*9aa0*/  IADD3 R12, P6, R21, R17, RZ ;  /* 0x00000011150c7210 */ /* 0x000fe20007fde0ff */
[----:B------:R-:W-:Y:S01]  /*9ab0*/  IMAD.X R9, R31, 0x1, R3, P4 ;  /* 0x000000011f097824 */ /* 0x000fe200020e0603 */
[----:B0-----:R-:W-:Y:S02]  /*9ac0*/  PRMT R27, R6, 0x7771, RZ ;  /* 0x00007771061b7816 */ /* 0x001fe400000000ff */
[----:B------:R-:W-:Y:S01]  /*9ad0*/  ISETP.GE.AND P4, PT, R13, UR9, PT ;  /* 0x000000090d007c0c */ /* 0x000fe2000bf86270 */
[----:B------:R-:W-:Y:S01]  /*9ae0*/  IMAD.X R13, R31, 0x1, R16, P6 ;  /* 0x000000011f0d7824 */ /* 0x000fe200030e0610 */
[----:B------:R-:W-:Y:S01]  /*9af0*/  ISETP.LT.AND P5, PT, R89, UR8, !P5 ;  /* 0x0000000859007c0c */ /* 0x000fe2000efa1270 */
[----:B------:R0:W-:Y:S01]  /*9b00*/  @P3 STG.E.U8 desc[UR14][R8.64], R27 ;  /* 0x0000001b08003986 */ /* 0x0001e2000c10110e */
[C---:B------:R-:W-:Y:S01]  /*9b10*/  IADD3 R14, P6, R21.reuse, R18, RZ ;  /* 0x00000012150e7210 */ /* 0x040fe20007fde0ff */
[----:B------:R-:W-:Y:S01]  /*9b20*/  VIADD R21, R21, UR6 ;  /* 0x0000000615157c36 */ /* 0x000fe20008000000 */
[----:B------:R-:W-:-:S02]  /*9b30*/  ISETP.LT.AND P3, PT, R92, UR8, !P0 ;  /* 0x000000085c007c0c */ /* 0x000fc4000c761270 */
[C---:B-1----:R-:W-:Y:S01]  /*9b40*/  PRMT R25, R6.reuse, 0x7772, RZ ;  /* 0x0000777206197816 */ /* 0x042fe200000000ff */
[----:B------:R-:W-:Y:S01]  /*9b50*/  IMAD.X R15, R31, 0x1, R20, P6 ;  /* 0x000000011f0f7824 */ /* 0x000fe200030e0614 */
[----:B------:R-:W-:Y:S02]  /*9b60*/  PRMT R23, R6, 0x7773, RZ ;  /* 0x0000777306177816 */ /* 0x000fe400000000ff */
[----:B------:R-:W-:Y:S01]  /*9b70*/  SHF.R.S32.HI R31, RZ, 0x1f, R21 ;  /* 0x0000001fff1f7819 */ /* 0x000fe20000011415 */
[----:B------:R1:W-:Y:S01]  /*9b80*/  @P2 STG.E.U8 desc[UR14][R12.64], R25 ;  /* 0x000000190c002986 */ /* 0x0003e2000c10110e */
[C---:B--2---:R-:W-:Y:S02]  /*9b90*/  IADD3 R4, P6, R21.reuse, R2, RZ ;  /* 0x0000000215047210 */ /* 0x044fe40007fde0ff */
[----:B------:R-:W-:Y:S01]  /*9ba0*/  PRMT R29, R10, 0x7770, RZ ;  /* 0x000077700a1d7816 */ /* 0x000fe200000000ff */
[----:B------:R2:W-:Y:S01]  /*9bb0*/  @P5 STG.E.U8 desc[UR14][R14.64], R23 ;  /* 0x000000170e005986 */ /* 0x0005e2000c10110e */
[----:B0-----:R-:W-:Y:S01]  /*9bc0*/  IADD3 R8, P5, R21, R19, RZ ;  /* 0x0000001315087210 */ /* 0x001fe20007fbe0ff */
[----:B------:R-:W-:Y:S01]  /*9bd0*/  IMAD.X R5, R31, 0x1, R0, P6 ;  /* 0x000000011f057824 */ /* 0x000fe200030e0600 */
[----:B------:R-:W-:-:S02]  /*9be0*/  ISETP.LT.AND P2, PT, R91, UR8, !P0 ;  /* 0x000000085b007c0c */ /* 0x000fc4000c741270 */
[----:B------:R-:W-:Y:S01]  /*9bf0*/  ISETP.LT.AND P6, PT, R90, UR8, !P0 ;  /* 0x000000085a007c0c */ /* 0x000fe2000c7c1270 */
[----:B------:R-:W-:Y:S01]  /*9c00*/  IMAD.X R9, R31, 0x1, R3, P5 ;  /* 0x000000011f097824 */ /* 0x000fe200028e0603 */
[----:B------:R-:W-:Y:S01]  /*9c10*/  ISETP.LT.AND P0, PT, R89, UR8, !P0 ;  /* 0x0000000859007c0c */ /* 0x000fe2000c701270 */
[----:B------:R0:W-:Y:S01]  /*9c20*/  @P3 STG.E.U8 desc[UR14][R4.64], R29 ;  /* 0x0000001d04003986 */ /* 0x0001e2000c10110e */
[C---:B-1----:R-:W-:Y:S02]  /*9c30*/  IADD3 R12, P3, R21.reuse, R17, RZ ;  /* 0x00000011150c7210 */ /* 0x042fe40007f7e0ff */
[C---:B------:R-:W-:Y:S02]  /*9c40*/  PRMT R27, R10.reuse, 0x7771, RZ ;  /* 0x000077710a1b7816 */ /* 0x040fe400000000ff */
[----:B--2---:R-:W-:Y:S01]  /*9c50*/  IADD3 R14, P5, R21, R18, RZ ;  /* 0x00000012150e7210 */ /* 0x004fe20007fbe0ff */
[----:B------:R-:W-:Y:S01]  /*9c60*/  IMAD.X R13, R31, 0x1, R16, P3 ;  /* 0x000000011f0d7824 */ /* 0x000fe200018e0610 */
[C---:B------:R-:W-:Y:S01]  /*9c70*/  PRMT R25, R10.reuse, 0x7772, RZ ;  /* 0x000077720a197816 */ /* 0x040fe200000000ff */
[----:B------:R-:W-:Y:S01]  /*9c80*/  VIADD R21, R21, UR6 ;  /* 0x0000000615157c36 */ /* 0x000fe20008000000 */
[----:B------:R-:W-:Y:S01]  /*9c90*/  PRMT R23, R10, 0x7773, RZ ;  /* 0x000077730a177816 */ /* 0x000fe200000000ff */
[----:B------:R-:W-:Y:S01]  /*9ca0*/  IMAD.X R15, R31, 0x1, R20, P5 ;  /* 0x000000011f0f7824 */ /* 0x000fe200028e0614 */
[----:B------:R-:W-:Y:S01]  /*9cb0*/  ISETP.LT.AND P3, PT, R92, UR8, !P1 ;  /* 0x000000085c007c0c */ /* 0x000fe2000cf61270 */
[----:B------:R1:W-:Y:S01]  /*9cc0*/  @P2 STG.E.U8 desc[UR14][R8.64], R27 ;  /* 0x0000001b08002986 */ /* 0x0003e2000c10110e */
[----:B------:R-:W-:Y:S01]  /*9cd0*/  ISETP.LT.AND P5, PT, R91, UR8, !P1 ;  /* 0x000000085b007c0c */ /* 0x000fe2000cfa1270 */
[C---:B------:R-:W-:Y:S01]  /*9ce0*/  VIADD R6, R21.reuse, UR6 ;  /* 0x0000000615067c36 */ /* 0x040fe20008000000 */
[----:B0-----:R-:W-:Y:S01]  /*9cf0*/  SHF.R.S32.HI R29, RZ, 0x1f, R21 ;  /* 0x0000001fff1d7819 */ /* 0x001fe20000011415 */
[----:B------:R0:W-:Y:S01]  /*9d00*/  @P6 STG.E.U8 desc[UR14][R12.64], R25 ;  /* 0x000000190c006986 */ /* 0x0001e2000c10110e */
[----:B------:R-:W-:-:S02]  /*9d10*/  IADD3 R4, P6, R21, R2, RZ ;  /* 0x0000000215047210 */ /* 0x000fc40007fde0ff */
[----:B------:R-:W-:Y:S01]  /*9d20*/  ISETP.LT.AND P2, PT, R92, UR8, !P4 ;  /* 0x000000085c007c0c */ /* 0x000fe2000e741270 */
[----:B------:R2:W-:Y:S02]  /*9d30*/  @P0 STG.E.U8 desc[UR14][R14.64], R23 ;  /* 0x000000170e000986 */ /* 0x0005e4000c10110e */
[----:B------:R-:W-:Y:S01]  /*9d40*/  IMAD.X R5, R29, 0x1, R0, P6 ;  /* 0x000000011d057824 */ /* 0x000fe200030e0600 */
[----:B------:R-:W-:Y:S02]  /*9d50*/  ISETP.LT.AND P6, PT, R91, UR8, !P4 ;  /* 0x000000085b007c0c */ /* 0x000fe4000e7c1270 */
[----:B-1----:R-:W-:Y:S02]  /*9d60*/  IADD3 R8, P0, R21, R19, RZ ;  /* 0x0000001315087210 */ /* 0x002fe40007f1e0ff */
[C---:B------:R-:W-:Y:S02]  /*9d70*/  PRMT R27, R7.reuse, 0x7770, RZ ;  /* 0x00007770071b7816 */ /* 0x040fe400000000ff */
[----:B0-----:R-:W-:Y:S01]  /*9d80*/  PRMT R25, R7, 0x7771, RZ ;  /* 0x0000777107197816 */ /* 0x001fe200000000ff */
[----:B------:R-:W-:Y:S01]  /*9d90*/  IMAD.X R9, R29, 0x1, R3, P0 ;  /* 0x000000011d097824 */ /* 0x000fe200000e0603 */
[C---:B------:R-:W-:Y:S01]  /*9da0*/  IADD3 R12, P0, R21.reuse, R17, RZ ;  /* 0x00000011150c7210 */ /* 0x040fe20007f1e0ff */
[----:B------:R0:W-:Y:S01]  /*9db0*/  @P3 STG.E.U8 desc[UR14][R4.64], R27 ;  /* 0x0000001b04003986 */ /* 0x0001e2000c10110e */
[----:B--2---:R-:W-:-:S02]  /*9dc0*/  IADD3 R14, P3, R21, R18, RZ ;  /* 0x00000012150e7210 */ /* 0x004fc40007f7e0ff */
[----:B------:R-:W-:Y:S01]  /*9dd0*/  SHF.R.S32.HI R21, RZ, 0x1f, R6 ;  /* 0x0000001fff157819 */ /* 0x000fe20000011406 */
[----:B------:R1:W-:Y:S01]  /*9de0*/  @P5 STG.E.U8 desc[UR14][R8.64], R25 ;  /* 0x0000001908005986 */ /* 0x0003e2000c10110e */
[C---:B------:R-:W-:Y:S01]  /*9df0*/  IADD3 R22, P5, R6.reuse, R2, RZ ;  /* 0x0000000206167210 */ /* 0x040fe20007fbe0ff */
[C---:B------:R-:W-:Y:S01]  /*9e00*/  IMAD.X R13, R29.reuse, 0x1, R16, P0 ;  /* 0x000000011d0d7824 */ /* 0x040fe200000e0610 */
[----:B------:R-:W-:Y:S01]  /*9e10*/  IADD3 R2, P0, R6, R19, RZ ;  /* 0x0000001306027210 */ /* 0x000fe20007f1e0ff */
[----:B------:R-:W-:Y:S01]  /*9e20*/  IMAD.X R15, R29, 0x1, R20, P3 ;  /* 0x000000011d0f7824 */ /* 0x000fe200018e0614 */
[----:B------:R-:W-:Y:S01]  /*9e30*/  ISETP.LT.AND P3, PT, R90, UR8, !P1 ;  /* 0x000000085a007c0c */ /* 0x000fe2000cf61270 */
[----:B------:R-:W-:Y:S01]  /*9e40*/  IMAD.X R23, R21, 0x1, R0, P5 ;  /* 0x0000000115177824 */ /* 0x000fe200028e0600 */
[----:B------:R-:W-:Y:S01]  /*9e50*/  ISETP.LT.AND P1, PT, R89, UR8, !P1 ;  /* 0x0000000859007c0c */ /* 0x000fe2000cf21270 */
[----:B------:R-:W-:Y:S01]  /*9e60*/  IMAD.X R3, R21, 0x1, R3, P0 ;  /* 0x0000000115037824 */ /* 0x000fe200000e0603 */
[----:B0-----:R-:W-:-:S02]  /*9e70*/  IADD3 R4, P5, R6, R17, RZ ;  /* 0x0000001106047210 */ /* 0x001fc40007fbe0ff */
[----:B------:R-:W-:Y:S02]  /*9e80*/  ISETP.LT.AND P0, PT, R90, UR8, !P4 ;  /* 0x000000085a007c0c */ /* 0x000fe4000e701270 */
[----:B------:R-:W-:Y:S01]  /*9e90*/  ISETP.LT.AND P4, PT, R89, UR8, !P4 ;  /* 0x0000000859007c0c */ /* 0x000fe2000e781270 */
[----:B------:R-:W-:Y:S01]  /*9ea0*/  IMAD.X R5, R21, 0x1, R16, P5 ;  /* 0x0000000115057824 */ /* 0x000fe200028e0610 */
[----:B------:R-:W-:Y:S02]  /*9eb0*/  IADD3 R18, P5, R6, R18, RZ ;  /* 0x0000001206127210 */ /* 0x000fe40007fbe0ff */
[C---:B-1----:R-:W-:Y:S02]  /*9ec0*/  PRMT R9, R7.reuse, 0x7773, RZ ;  /* 0x0000777307097816 */ /* 0x042fe400000000ff */
[----:B------:R-:W-:Y:S01]  /*9ed0*/  PRMT R7, R7, 0x7772, RZ ;  /* 0x0000777207077816 */ /* 0x000fe200000000ff */
[----:B------:R-:W-:Y:S01]  /*9ee0*/  IMAD.X R19, R21, 0x1, R20, P5 ;  /* 0x0000000115137824 */ /* 0x000fe200028e0614 */
[----:B------:R-:W-:-:S02]  /*9ef0*/  PRMT R17, R11, 0x7773, RZ ;  /* 0x000077730b117816 */ /* 0x000fc400000000ff */
[C---:B------:R-:W-:Y:S01]  /*9f00*/  PRMT R21, R11.reuse, 0x7772, RZ ;  /* 0x000077720b157816 */ /* 0x040fe200000000ff */
[----:B------:R0:W-:Y:S01]  /*9f10*/  @P3 STG.E.U8 desc[UR14][R12.64], R7 ;  /* 0x000000070c003986 */ /* 0x0001e2000c10110e */
[C---:B------:R-:W-:Y:S02]  /*9f20*/  PRMT R25, R11.reuse, 0x7771, RZ ;  /* 0x000077710b197816 */ /* 0x040fe400000000ff */
[----:B------:R-:W-:Y:S01]  /*9f30*/  PRMT R11, R11, 0x7770, RZ ;  /* 0x000077700b0b7816 */ /* 0x000fe200000000ff */
[----:B------:R0:W-:Y:S04]  /*9f40*/  @P1 STG.E.U8 desc[UR14][R14.64], R9 ;  /* 0x000000090e001986 */ /* 0x0001e8000c10110e */
[----:B------:R0:W-:Y:S04]  /*9f50*/  @P2 STG.E.U8 desc[UR14][R22.64], R11 ;  /* 0x0000000b16002986 */ /* 0x0001e8000c10110e */
[----:B------:R0:W-:Y:S04]  /*9f60*/  @P6 STG.E.U8 desc[UR14][R2.64], R25 ;  /* 0x0000001902006986 */ /* 0x0001e8000c10110e */
[----:B------:R0:W-:Y:S01]  /*9f70*/  @P0 STG.E.U8 desc[UR14][R4.64], R21 ;  /* 0x0000001504000986 */ /* 0x0001e2000c10110e */
[----:B------:R-:W-:Y:S05]  /*9f80*/  @!P4 EXIT ;  /* 0x000000000000c94d */ /* 0x000fea0003800000 */
[----:B------:R-:W-:Y:S01]  /*9f90*/  STG.E.U8 desc[UR14][R18.64], R17 ;  /* 0x0000001112007986 */ /* 0x000fe2000c10110e */
[----:B------:R-:W-:Y:S05]  /*9fa0*/  EXIT ;  /* 0x000000000000794d */ /* 0x000fea0003800000 */
.L_x_2:
[----:B------:R-:W-:-:S00]  /*9fb0*/  BRA `(.L_x_2) ;  /* 0xfffffffc00fc7947 */ /* 0x000fc0000383ffff */
[----:B------:R-:W-:-:S00]  /*9fc0*/  NOP ;  /* 0x0000000000007918 */ /* 0x000fc00000000000 */
        /* <DEDUP_REMOVED lines=11> */
.L_x_3:


//--------------------- .nv.shared.matmul_kernel  --------------------------
	.section	.nv.shared.matmul_kernel,"aw",@nobits
	.sectionflags	@""
	.align	16
	.zero		1024


//--------------------- .nv.shared.reserved.0     --------------------------
	.section	.nv.shared.reserved.0,"aw",@nobits
	.weak		__nv_reservedSMEM_offset_0_alias
	.size		__nv_reservedSMEM_offset_0_alias, 0, 0
	.other		__nv_reservedSMEM_offset_0_alias,@"STO_CUDA_RESERVED_SHARED STV_DEFAULT"
__nv_reservedSMEM_offset_0_alias:
	.zero		0


//--------------------- .nv.constant0.matmul_kernel --------------------------
	.section	.nv.constant0.matmul_kernel,"a",@progbits
	.sectionflags	@""
	.align	4
.nv.constant0.matmul_kernel:
	.zero		608


//--------------------- SYMBOLS --------------------------

	.type		.nv.reservedSmem.offset0,@object
	.size		.nv.reservedSmem.offset0,0x4
